//
// Generated by NVIDIA NVVM Compiler
//
// Compiler Build ID: CL-36424714
// Cuda compilation tools, release 13.0, V13.0.88
// Based on NVVM 20.0.0
//

.version 9.0
.target sm_100
.address_size 64

	// .globl	_Z16i8gemm256x128x32PKaS0_Piiiiii
// _ZZ16i8gemm256x128x32PKaS0_PiiiiiiE10shared_mem has been demoted

.visible .entry _Z16i8gemm256x128x32PKaS0_Piiiiii(
	.param .u64 .ptr .align 1 _Z16i8gemm256x128x32PKaS0_Piiiiii_param_0,
	.param .u64 .ptr .align 1 _Z16i8gemm256x128x32PKaS0_Piiiiii_param_1,
	.param .u64 .ptr .align 1 _Z16i8gemm256x128x32PKaS0_Piiiiii_param_2,
	.param .u32 _Z16i8gemm256x128x32PKaS0_Piiiiii_param_3,
	.param .u32 _Z16i8gemm256x128x32PKaS0_Piiiiii_param_4,
	.param .u32 _Z16i8gemm256x128x32PKaS0_Piiiiii_param_5,
	.param .u32 _Z16i8gemm256x128x32PKaS0_Piiiiii_param_6,
	.param .u32 _Z16i8gemm256x128x32PKaS0_Piiiiii_param_7
)
{
	.reg .pred 	%p<4>;
	.reg .b32 	%r<1895>;
	.reg .b64 	%rd<88>;
	// demoted variable
	.shared .align 1 .b8 _ZZ16i8gemm256x128x32PKaS0_PiiiiiiE10shared_mem[12416];
	ld.param.u64 	%rd10, [_Z16i8gemm256x128x32PKaS0_Piiiiii_param_0];
	ld.param.u64 	%rd11, [_Z16i8gemm256x128x32PKaS0_Piiiiii_param_1];
	ld.param.u32 	%r390, [_Z16i8gemm256x128x32PKaS0_Piiiiii_param_5];
	mov.u32 	%r394, %tid.x;
	cvt.u64.u32 	%rd1, %r394;
	mov.u32 	%r395, %ctaid.x;
	shl.b32 	%r1, %r395, 8;
	mov.u32 	%r396, %ctaid.y;
	shl.b32 	%r2, %r396, 7;
	setp.lt.s32 	%p1, %r390, 1;
	mov.b32 	%r1638, 0;
	mov.u32 	%r1639, %r1638;
	mov.u32 	%r1640, %r1638;
	mov.u32 	%r1641, %r1638;
	mov.u32 	%r1642, %r1638;
	mov.u32 	%r1643, %r1638;
	mov.u32 	%r1644, %r1638;
	mov.u32 	%r1645, %r1638;
	mov.u32 	%r1646, %r1638;
	mov.u32 	%r1647, %r1638;
	mov.u32 	%r1648, %r1638;
	mov.u32 	%r1649, %r1638;
	mov.u32 	%r1650, %r1638;
	mov.u32 	%r1651, %r1638;
	mov.u32 	%r1652, %r1638;
	mov.u32 	%r1653, %r1638;
	mov.u32 	%r1654, %r1638;
	mov.u32 	%r1655, %r1638;
	mov.u32 	%r1656, %r1638;
	mov.u32 	%r1657, %r1638;
	mov.u32 	%r1658, %r1638;
	mov.u32 	%r1659, %r1638;
	mov.u32 	%r1660, %r1638;
	mov.u32 	%r1661, %r1638;
	mov.u32 	%r1662, %r1638;
	mov.u32 	%r1663, %r1638;
	mov.u32 	%r1664, %r1638;
	mov.u32 	%r1665, %r1638;
	mov.u32 	%r1666, %r1638;
	mov.u32 	%r1667, %r1638;
	mov.u32 	%r1668, %r1638;
	mov.u32 	%r1669, %r1638;
	mov.u32 	%r1670, %r1638;
	mov.u32 	%r1671, %r1638;
	mov.u32 	%r1672, %r1638;
	mov.u32 	%r1673, %r1638;
	mov.u32 	%r1674, %r1638;
	mov.u32 	%r1675, %r1638;
	mov.u32 	%r1676, %r1638;
	mov.u32 	%r1677, %r1638;
	mov.u32 	%r1678, %r1638;
	mov.u32 	%r1679, %r1638;
	mov.u32 	%r1680, %r1638;
	mov.u32 	%r1681, %r1638;
	mov.u32 	%r1682, %r1638;
	mov.u32 	%r1683, %r1638;
	mov.u32 	%r1684, %r1638;
	mov.u32 	%r1685, %r1638;
	mov.u32 	%r1686, %r1638;
	mov.u32 	%r1687, %r1638;
	mov.u32 	%r1688, %r1638;
	mov.u32 	%r1689, %r1638;
	mov.u32 	%r1690, %r1638;
	mov.u32 	%r1691, %r1638;
	mov.u32 	%r1692, %r1638;
	mov.u32 	%r1693, %r1638;
	mov.u32 	%r1694, %r1638;
	mov.u32 	%r1695, %r1638;
	mov.u32 	%r1696, %r1638;
	mov.u32 	%r1697, %r1638;
	mov.u32 	%r1698, %r1638;
	mov.u32 	%r1699, %r1638;
	mov.u32 	%r1700, %r1638;
	mov.u32 	%r1701, %r1638;
	mov.u32 	%r1702, %r1638;
	mov.u32 	%r1703, %r1638;
	mov.u32 	%r1704, %r1638;
	mov.u32 	%r1705, %r1638;
	mov.u32 	%r1706, %r1638;
	mov.u32 	%r1707, %r1638;
	mov.u32 	%r1708, %r1638;
	mov.u32 	%r1709, %r1638;
	mov.u32 	%r1710, %r1638;
	mov.u32 	%r1711, %r1638;
	mov.u32 	%r1712, %r1638;
	mov.u32 	%r1713, %r1638;
	mov.u32 	%r1714, %r1638;
	mov.u32 	%r1715, %r1638;
	mov.u32 	%r1716, %r1638;
	mov.u32 	%r1717, %r1638;
	mov.u32 	%r1718, %r1638;
	mov.u32 	%r1719, %r1638;
	mov.u32 	%r1720, %r1638;
	mov.u32 	%r1721, %r1638;
	mov.u32 	%r1722, %r1638;
	mov.u32 	%r1723, %r1638;
	mov.u32 	%r1724, %r1638;
	mov.u32 	%r1725, %r1638;
	mov.u32 	%r1726, %r1638;
	mov.u32 	%r1727, %r1638;
	mov.u32 	%r1728, %r1638;
	mov.u32 	%r1729, %r1638;
	mov.u32 	%r1730, %r1638;
	mov.u32 	%r1731, %r1638;
	mov.u32 	%r1732, %r1638;
	mov.u32 	%r1733, %r1638;
	mov.u32 	%r1734, %r1638;
	mov.u32 	%r1735, %r1638;
	mov.u32 	%r1736, %r1638;
	mov.u32 	%r1737, %r1638;
	mov.u32 	%r1738, %r1638;
	mov.u32 	%r1739, %r1638;
	mov.u32 	%r1740, %r1638;
	mov.u32 	%r1741, %r1638;
	mov.u32 	%r1742, %r1638;
	mov.u32 	%r1743, %r1638;
	mov.u32 	%r1744, %r1638;
	mov.u32 	%r1745, %r1638;
	mov.u32 	%r1746, %r1638;
	mov.u32 	%r1747, %r1638;
	mov.u32 	%r1748, %r1638;
	mov.u32 	%r1749, %r1638;
	mov.u32 	%r1750, %r1638;
	mov.u32 	%r1751, %r1638;
	mov.u32 	%r1752, %r1638;
	mov.u32 	%r1753, %r1638;
	mov.u32 	%r1754, %r1638;
	mov.u32 	%r1755, %r1638;
	mov.u32 	%r1756, %r1638;
	mov.u32 	%r1757, %r1638;
	mov.u32 	%r1758, %r1638;
	mov.u32 	%r1759, %r1638;
	mov.u32 	%r1760, %r1638;
	mov.u32 	%r1761, %r1638;
	mov.u32 	%r1762, %r1638;
	mov.u32 	%r1763, %r1638;
	mov.u32 	%r1764, %r1638;
	mov.u32 	%r1765, %r1638;
	@%p1 bra 	$L__BB0_3;
	ld.param.u32 	%r1634, [_Z16i8gemm256x128x32PKaS0_Piiiiii_param_5];
	cvta.to.global.u64 	%rd13, %rd11;
	mul.lo.s32 	%r398, %r1634, %r2;
	cvt.u64.u32 	%rd14, %r398;
	mul.lo.s32 	%r399, %r1634, %r1;
	cvt.u64.u32 	%rd15, %r399;
	shr.u64 	%rd16, %rd1, 3;
	cvt.u64.u32 	%rd17, %r1634;
	shl.b64 	%rd18, %rd1, 2;
	and.b64  	%rd87, %rd18, 28;
	mul.lo.s64 	%rd19, %rd16, %rd17;
	mul.wide.u32 	%rd20, %r1634, 32;
	mul.wide.u32 	%rd21, %r1634, 64;
	add.s64 	%rd22, %rd19, %rd14;
	add.s64 	%rd23, %rd22, %rd21;
	add.s64 	%rd24, %rd23, %rd20;
	add.s64 	%rd3, %rd13, %rd24;
	add.s64 	%rd4, %rd13, %rd23;
	add.s64 	%rd25, %rd22, %rd20;
	add.s64 	%rd5, %rd13, %rd25;
	add.s64 	%rd6, %rd13, %rd22;
	add.s64 	%rd26, %rd19, %rd15;
	cvta.to.global.u64 	%rd27, %rd10;
	add.s64 	%rd7, %rd27, %rd26;
	mov.b32 	%r1638, 0;
	shr.u32 	%r1214, %r394, 3;
	shl.b32 	%r1217, %r394, 2;
	and.b32  	%r1218, %r1217, 12;
	mov.u32 	%r1766, %r1638;
$L__BB0_2:
	ld.param.u32 	%r1635, [_Z16i8gemm256x128x32PKaS0_Piiiiii_param_5];
	add.s64 	%rd36, %rd7, %rd87;
	ld.global.u32 	%r1200, [%rd36];
	mul.wide.u32 	%rd37, %r1635, 32;
	add.s64 	%rd38, %rd36, %rd37;
	ld.global.u32 	%r1201, [%rd38];
	add.s64 	%rd39, %rd38, %rd37;
	ld.global.u32 	%r1202, [%rd39];
	add.s64 	%rd40, %rd39, %rd37;
	ld.global.u32 	%r1203, [%rd40];
	add.s64 	%rd41, %rd40, %rd37;
	ld.global.u32 	%r1204, [%rd41];
	add.s64 	%rd42, %rd41, %rd37;
	ld.global.u32 	%r1205, [%rd42];
	add.s64 	%rd43, %rd42, %rd37;
	ld.global.u32 	%r1206, [%rd43];
	add.s64 	%rd44, %rd43, %rd37;
	ld.global.u32 	%r1207, [%rd44];
	add.s64 	%rd45, %rd6, %rd87;
	ld.global.u32 	%r1208, [%rd45];
	add.s64 	%rd46, %rd5, %rd87;
	ld.global.u32 	%r1209, [%rd46];
	add.s64 	%rd47, %rd4, %rd87;
	ld.global.u32 	%r1210, [%rd47];
	add.s64 	%rd48, %rd3, %rd87;
	ld.global.u32 	%r1211, [%rd48];
	cvt.u64.u32 	%rd49, %r394;
	and.b64  	%rd50, %rd49, 4;
	setp.eq.s64 	%p2, %rd50, 0;
	selp.b32 	%r1213, 0, 260, %p2;
	add.s32 	%r1215, %r1213, %r1214;
	shl.b32 	%r1216, %r1215, 4;
	or.b32  	%r1219, %r1216, %r1218;
	mov.u32 	%r1220, _ZZ16i8gemm256x128x32PKaS0_PiiiiiiE10shared_mem;
	add.s32 	%r1221, %r1220, %r1219;
	st.shared.u32 	[%r1221], %r1200;
	st.shared.u32 	[%r1221+512], %r1201;
	st.shared.u32 	[%r1221+1024], %r1202;
	st.shared.u32 	[%r1221+1536], %r1203;
	st.shared.u32 	[%r1221+2048], %r1204;
	st.shared.u32 	[%r1221+2560], %r1205;
	st.shared.u32 	[%r1221+3072], %r1206;
	st.shared.u32 	[%r1221+3584], %r1207;
	selp.b32 	%r1222, 0, 132, %p2;
	add.s32 	%r1223, %r1222, %r1214;
	shl.b32 	%r1224, %r1223, 4;
	or.b32  	%r1225, %r1224, %r1218;
	add.s32 	%r1226, %r1220, %r1225;
	st.shared.u32 	[%r1226+8256], %r1208;
	st.shared.u32 	[%r1226+8768], %r1209;
	st.shared.u32 	[%r1226+9280], %r1210;
	st.shared.u32 	[%r1226+9792], %r1211;
	bar.sync 	0;
	and.b64  	%rd51, %rd49, 31;
	mov.b64 	%rd52, 960;
	cvt.u32.u64 	%r1227, %rd52;
	cvt.u32.u64 	%r1228, %rd49;
	and.b32  	%r1229, %r1228, %r1227;
	cvt.u32.u64 	%r1230, %rd51;
	add.s32 	%r1231, %r1229, %r1230;
	shl.b32 	%r1232, %r1231, 4;
	add.s32 	%r1233, %r1220, %r1232;
	cvt.u64.u32 	%rd28, %r1233;
	mul.wide.u32 	%rd53, %r394, 2;
	mov.b64 	%rd54, 64;
	cvt.u32.u64 	%r1234, %rd54;
	cvt.u32.u64 	%r1235, %rd53;
	and.b32  	%r1236, %r1235, %r1234;
	add.s32 	%r1237, %r1236, %r1230;
	shl.b32 	%r1238, %r1237, 4;
	add.s32 	%r1239, %r1220, %r1238;
	add.s32 	%r1240, %r1239, 8256;
	cvt.u64.u32 	%rd29, %r1240;
	// begin inline asm
	ldmatrix.sync.aligned.m8n8.x4.shared.b16 {%r400, %r401, %r402, %r403}, [%rd28];ldmatrix.sync.aligned.m8n8.x4.shared.b16 {%r404 ,%r405, %r406, %r407}, [%rd29];
	// end inline asm
	add.s64 	%rd30, %rd28, 512;
	add.s64 	%rd31, %rd29, 512;
	// begin inline asm
	ldmatrix.sync.aligned.m8n8.x4.shared.b16 {%r408, %r409, %r410, %r411}, [%rd30];ldmatrix.sync.aligned.m8n8.x4.shared.b16 {%r412 ,%r413, %r414, %r415}, [%rd31];
	// end inline asm
	add.s32 	%r1241, %r1233, 4160;
	cvt.u64.u32 	%rd32, %r1241;
	add.s32 	%r1242, %r1239, 10368;
	cvt.u64.u32 	%rd33, %r1242;
	// begin inline asm
	ldmatrix.sync.aligned.m8n8.x4.shared.b16 {%r416, %r417, %r418, %r419}, [%rd32];ldmatrix.sync.aligned.m8n8.x4.shared.b16 {%r420 ,%r421, %r422, %r423}, [%rd33];
	// end inline asm
	add.s64 	%rd34, %rd32, 512;
	add.s64 	%rd35, %rd33, 512;
	// begin inline asm
	ldmatrix.sync.aligned.m8n8.x4.shared.b16 {%r424, %r425, %r426, %r427}, [%rd34];ldmatrix.sync.aligned.m8n8.x4.shared.b16 {%r428 ,%r429, %r430, %r431}, [%rd35];
	// end inline asm
	// begin inline asm
	mma.sync.aligned.m8n8k16.row.col.s32.s8.s8.s32                         {%r1733, %r1732},                         {%r400}, {%r404},                         {%r1733, %r1732};
	// end inline asm
	// begin inline asm
	mma.sync.aligned.m8n8k16.row.col.s32.s8.s8.s32                         {%r1731, %r1730},                         {%r400}, {%r405},                         {%r1731, %r1730};
	// end inline asm
	// begin inline asm
	mma.sync.aligned.m8n8k16.row.col.s32.s8.s8.s32                         {%r1729, %r1728},                         {%r400}, {%r406},                         {%r1729, %r1728};
	// end inline asm
	// begin inline asm
	mma.sync.aligned.m8n8k16.row.col.s32.s8.s8.s32                         {%r1727, %r1726},                         {%r400}, {%r407},                         {%r1727, %r1726};
	// end inline asm
	// begin inline asm
	mma.sync.aligned.m8n8k16.row.col.s32.s8.s8.s32                         {%r1725, %r1724},                         {%r400}, {%r412},                         {%r1725, %r1724};
	// end inline asm
	// begin inline asm
	mma.sync.aligned.m8n8k16.row.col.s32.s8.s8.s32                         {%r1723, %r1722},                         {%r400}, {%r413},                         {%r1723, %r1722};
	// end inline asm
	// begin inline asm
	mma.sync.aligned.m8n8k16.row.col.s32.s8.s8.s32                         {%r1721, %r1720},                         {%r400}, {%r414},                         {%r1721, %r1720};
	// end inline asm
	// begin inline asm
	mma.sync.aligned.m8n8k16.row.col.s32.s8.s8.s32                         {%r1719, %r1718},                         {%r400}, {%r415},                         {%r1719, %r1718};
	// end inline asm
	// begin inline asm
	mma.sync.aligned.m8n8k16.row.col.s32.s8.s8.s32                         {%r1717, %r1716},                         {%r401}, {%r404},                         {%r1717, %r1716};
	// end inline asm
	// begin inline asm
	mma.sync.aligned.m8n8k16.row.col.s32.s8.s8.s32                         {%r1715, %r1714},                         {%r401}, {%r405},                         {%r1715, %r1714};
	// end inline asm
	// begin inline asm
	mma.sync.aligned.m8n8k16.row.col.s32.s8.s8.s32                         {%r1713, %r1712},                         {%r401}, {%r406},                         {%r1713, %r1712};
	// end inline asm
	// begin inline asm
	mma.sync.aligned.m8n8k16.row.col.s32.s8.s8.s32                         {%r1711, %r1710},                         {%r401}, {%r407},                         {%r1711, %r1710};
	// end inline asm
	// begin inline asm
	mma.sync.aligned.m8n8k16.row.col.s32.s8.s8.s32                         {%r1709, %r1708},                         {%r401}, {%r412},                         {%r1709, %r1708};
	// end inline asm
	// begin inline asm
	mma.sync.aligned.m8n8k16.row.col.s32.s8.s8.s32                         {%r1707, %r1706},                         {%r401}, {%r413},                         {%r1707, %r1706};
	// end inline asm
	// begin inline asm
	mma.sync.aligned.m8n8k16.row.col.s32.s8.s8.s32                         {%r1705, %r1704},                         {%r401}, {%r414},                         {%r1705, %r1704};
	// end inline asm
	// begin inline asm
	mma.sync.aligned.m8n8k16.row.col.s32.s8.s8.s32                         {%r1703, %r1702},                         {%r401}, {%r415},                         {%r1703, %r1702};
	// end inline asm
	// begin inline asm
	mma.sync.aligned.m8n8k16.row.col.s32.s8.s8.s32                         {%r1701, %r1700},                         {%r402}, {%r404},                         {%r1701, %r1700};
	// end inline asm
	// begin inline asm
	mma.sync.aligned.m8n8k16.row.col.s32.s8.s8.s32                         {%r1699, %r1698},                         {%r402}, {%r405},                         {%r1699, %r1698};
	// end inline asm
	// begin inline asm
	mma.sync.aligned.m8n8k16.row.col.s32.s8.s8.s32                         {%r1697, %r1696},                         {%r402}, {%r406},                         {%r1697, %r1696};
	// end inline asm
	// begin inline asm
	mma.sync.aligned.m8n8k16.row.col.s32.s8.s8.s32                         {%r1695, %r1694},                         {%r402}, {%r407},                         {%r1695, %r1694};
	// end inline asm
	// begin inline asm
	mma.sync.aligned.m8n8k16.row.col.s32.s8.s8.s32                         {%r1693, %r1692},                         {%r402}, {%r412},                         {%r1693, %r1692};
	// end inline asm
	// begin inline asm
	mma.sync.aligned.m8n8k16.row.col.s32.s8.s8.s32                         {%r1691, %r1690},                         {%r402}, {%r413},                         {%r1691, %r1690};
	// end inline asm
	// begin inline asm
	mma.sync.aligned.m8n8k16.row.col.s32.s8.s8.s32                         {%r1689, %r1688},                         {%r402}, {%r414},                         {%r1689, %r1688};
	// end inline asm
	// begin inline asm
	mma.sync.aligned.m8n8k16.row.col.s32.s8.s8.s32                         {%r1687, %r1686},                         {%r402}, {%r415},                         {%r1687, %r1686};
	// end inline asm
	// begin inline asm
	mma.sync.aligned.m8n8k16.row.col.s32.s8.s8.s32                         {%r1685, %r1684},                         {%r403}, {%r404},                         {%r1685, %r1684};
	// end inline asm
	// begin inline asm
	mma.sync.aligned.m8n8k16.row.col.s32.s8.s8.s32                         {%r1683, %r1682},                         {%r403}, {%r405},                         {%r1683, %r1682};
	// end inline asm
	// begin inline asm
	mma.sync.aligned.m8n8k16.row.col.s32.s8.s8.s32                         {%r1681, %r1680},                         {%r403}, {%r406},                         {%r1681, %r1680};
	// end inline asm
	// begin inline asm
	mma.sync.aligned.m8n8k16.row.col.s32.s8.s8.s32                         {%r1679, %r1678},                         {%r403}, {%r407},                         {%r1679, %r1678};
	// end inline asm
	// begin inline asm
	mma.sync.aligned.m8n8k16.row.col.s32.s8.s8.s32                         {%r1677, %r1676},                         {%r403}, {%r412},                         {%r1677, %r1676};
	// end inline asm
	// begin inline asm
	mma.sync.aligned.m8n8k16.row.col.s32.s8.s8.s32                         {%r1675, %r1674},                         {%r403}, {%r413},                         {%r1675, %r1674};
	// end inline asm
	// begin inline asm
	mma.sync.aligned.m8n8k16.row.col.s32.s8.s8.s32                         {%r1673, %r1672},                         {%r403}, {%r414},                         {%r1673, %r1672};
	// end inline asm
	// begin inline asm
	mma.sync.aligned.m8n8k16.row.col.s32.s8.s8.s32                         {%r1671, %r1670},                         {%r403}, {%r415},                         {%r1671, %r1670};
	// end inline asm
	// begin inline asm
	mma.sync.aligned.m8n8k16.row.col.s32.s8.s8.s32                         {%r1669, %r1668},                         {%r408}, {%r404},                         {%r1669, %r1668};
	// end inline asm
	// begin inline asm
	mma.sync.aligned.m8n8k16.row.col.s32.s8.s8.s32                         {%r1667, %r1666},                         {%r408}, {%r405},                         {%r1667, %r1666};
	// end inline asm
	// begin inline asm
	mma.sync.aligned.m8n8k16.row.col.s32.s8.s8.s32                         {%r1665, %r1664},                         {%r408}, {%r406},                         {%r1665, %r1664};
	// end inline asm
	// begin inline asm
	mma.sync.aligned.m8n8k16.row.col.s32.s8.s8.s32                         {%r1663, %r1662},                         {%r408}, {%r407},                         {%r1663, %r1662};
	// end inline asm
	// begin inline asm
	mma.sync.aligned.m8n8k16.row.col.s32.s8.s8.s32                         {%r1661, %r1660},                         {%r408}, {%r412},                         {%r1661, %r1660};
	// end inline asm
	// begin inline asm
	mma.sync.aligned.m8n8k16.row.col.s32.s8.s8.s32                         {%r1659, %r1658},                         {%r408}, {%r413},                         {%r1659, %r1658};
	// end inline asm
	// begin inline asm
	mma.sync.aligned.m8n8k16.row.col.s32.s8.s8.s32                         {%r1657, %r1656},                         {%r408}, {%r414},                         {%r1657, %r1656};
	// end inline asm
	// begin inline asm
	mma.sync.aligned.m8n8k16.row.col.s32.s8.s8.s32                         {%r1655, %r1654},                         {%r408}, {%r415},                         {%r1655, %r1654};
	// end inline asm
	// begin inline asm
	mma.sync.aligned.m8n8k16.row.col.s32.s8.s8.s32                         {%r1653, %r1652},                         {%r409}, {%r404},                         {%r1653, %r1652};
	// end inline asm
	// begin inline asm
	mma.sync.aligned.m8n8k16.row.col.s32.s8.s8.s32                         {%r1651, %r1650},                         {%r409}, {%r405},                         {%r1651, %r1650};
	// end inline asm
	// begin inline asm
	mma.sync.aligned.m8n8k16.row.col.s32.s8.s8.s32                         {%r1649, %r1648},                         {%r409}, {%r406},                         {%r1649, %r1648};
	// end inline asm
	// begin inline asm
	mma.sync.aligned.m8n8k16.row.col.s32.s8.s8.s32                         {%r1647, %r1646},                         {%r409}, {%r407},                         {%r1647, %r1646};
	// end inline asm
	// begin inline asm
	mma.sync.aligned.m8n8k16.row.col.s32.s8.s8.s32                         {%r1645, %r1644},                         {%r409}, {%r412},                         {%r1645, %r1644};
	// end inline asm
	// begin inline asm
	mma.sync.aligned.m8n8k16.row.col.s32.s8.s8.s32                         {%r1643, %r1642},                         {%r409}, {%r413},                         {%r1643, %r1642};
	// end inline asm
	// begin inline asm
	mma.sync.aligned.m8n8k16.row.col.s32.s8.s8.s32                         {%r1641, %r1640},                         {%r409}, {%r414},                         {%r1641, %r1640};
	// end inline asm
	// begin inline asm
	mma.sync.aligned.m8n8k16.row.col.s32.s8.s8.s32                         {%r1639, %r1638},                         {%r409}, {%r415},                         {%r1639, %r1638};
	// end inline asm
	// begin inline asm
	mma.sync.aligned.m8n8k16.row.col.s32.s8.s8.s32                         {%r1734, %r1735},                         {%r410}, {%r404},                         {%r1734, %r1735};
	// end inline asm
	// begin inline asm
	mma.sync.aligned.m8n8k16.row.col.s32.s8.s8.s32                         {%r1736, %r1737},                         {%r410}, {%r405},                         {%r1736, %r1737};
	// end inline asm
	// begin inline asm
	mma.sync.aligned.m8n8k16.row.col.s32.s8.s8.s32                         {%r1738, %r1739},                         {%r410}, {%r406},                         {%r1738, %r1739};
	// end inline asm
	// begin inline asm
	mma.sync.aligned.m8n8k16.row.col.s32.s8.s8.s32                         {%r1740, %r1741},                         {%r410}, {%r407},                         {%r1740, %r1741};
	// end inline asm
	// begin inline asm
	mma.sync.aligned.m8n8k16.row.col.s32.s8.s8.s32                         {%r1742, %r1743},                         {%r410}, {%r412},                         {%r1742, %r1743};
	// end inline asm
	// begin inline asm
	mma.sync.aligned.m8n8k16.row.col.s32.s8.s8.s32                         {%r1744, %r1745},                         {%r410}, {%r413},                         {%r1744, %r1745};
	// end inline asm
	// begin inline asm
	mma.sync.aligned.m8n8k16.row.col.s32.s8.s8.s32                         {%r1746, %r1747},                         {%r410}, {%r414},                         {%r1746, %r1747};
	// end inline asm
	// begin inline asm
	mma.sync.aligned.m8n8k16.row.col.s32.s8.s8.s32                         {%r1748, %r1749},                         {%r410}, {%r415},                         {%r1748, %r1749};
	// end inline asm
	// begin inline asm
	mma.sync.aligned.m8n8k16.row.col.s32.s8.s8.s32                         {%r1750, %r1751},                         {%r411}, {%r404},                         {%r1750, %r1751};
	// end inline asm
	// begin inline asm
	mma.sync.aligned.m8n8k16.row.col.s32.s8.s8.s32                         {%r1752, %r1753},                         {%r411}, {%r405},                         {%r1752, %r1753};
	// end inline asm
	// begin inline asm
	mma.sync.aligned.m8n8k16.row.col.s32.s8.s8.s32                         {%r1754, %r1755},                         {%r411}, {%r406},                         {%r1754, %r1755};
	// end inline asm
	// begin inline asm
	mma.sync.aligned.m8n8k16.row.col.s32.s8.s8.s32                         {%r1756, %r1757},                         {%r411}, {%r407},                         {%r1756, %r1757};
	// end inline asm
	// begin inline asm
	mma.sync.aligned.m8n8k16.row.col.s32.s8.s8.s32                         {%r1758, %r1759},                         {%r411}, {%r412},                         {%r1758, %r1759};
	// end inline asm
	// begin inline asm
	mma.sync.aligned.m8n8k16.row.col.s32.s8.s8.s32                         {%r1760, %r1761},                         {%r411}, {%r413},                         {%r1760, %r1761};
	// end inline asm
	// begin inline asm
	mma.sync.aligned.m8n8k16.row.col.s32.s8.s8.s32                         {%r1762, %r1763},                         {%r411}, {%r414},                         {%r1762, %r1763};
	// end inline asm
	// begin inline asm
	mma.sync.aligned.m8n8k16.row.col.s32.s8.s8.s32                         {%r1764, %r1765},                         {%r411}, {%r415},                         {%r1764, %r1765};
	// end inline asm
	// begin inline asm
	mma.sync.aligned.m8n8k16.row.col.s32.s8.s8.s32                         {%r1733, %r1732},                         {%r416}, {%r420},                         {%r1733, %r1732};
	// end inline asm
	// begin inline asm
	mma.sync.aligned.m8n8k16.row.col.s32.s8.s8.s32                         {%r1731, %r1730},                         {%r416}, {%r421},                         {%r1731, %r1730};
	// end inline asm
	// begin inline asm
	mma.sync.aligned.m8n8k16.row.col.s32.s8.s8.s32                         {%r1729, %r1728},                         {%r416}, {%r422},                         {%r1729, %r1728};
	// end inline asm
	// begin inline asm
	mma.sync.aligned.m8n8k16.row.col.s32.s8.s8.s32                         {%r1727, %r1726},                         {%r416}, {%r423},                         {%r1727, %r1726};
	// end inline asm
	// begin inline asm
	mma.sync.aligned.m8n8k16.row.col.s32.s8.s8.s32                         {%r1725, %r1724},                         {%r416}, {%r428},                         {%r1725, %r1724};
	// end inline asm
	// begin inline asm
	mma.sync.aligned.m8n8k16.row.col.s32.s8.s8.s32                         {%r1723, %r1722},                         {%r416}, {%r429},                         {%r1723, %r1722};
	// end inline asm
	// begin inline asm
	mma.sync.aligned.m8n8k16.row.col.s32.s8.s8.s32                         {%r1721, %r1720},                         {%r416}, {%r430},                         {%r1721, %r1720};
	// end inline asm
	// begin inline asm
	mma.sync.aligned.m8n8k16.row.col.s32.s8.s8.s32                         {%r1719, %r1718},                         {%r416}, {%r431},                         {%r1719, %r1718};
	// end inline asm
	// begin inline asm
	mma.sync.aligned.m8n8k16.row.col.s32.s8.s8.s32                         {%r1717, %r1716},                         {%r417}, {%r420},                         {%r1717, %r1716};
	// end inline asm
	// begin inline asm
	mma.sync.aligned.m8n8k16.row.col.s32.s8.s8.s32                         {%r1715, %r1714},                         {%r417}, {%r421},                         {%r1715, %r1714};
	// end inline asm
	// begin inline asm
	mma.sync.aligned.m8n8k16.row.col.s32.s8.s8.s32                         {%r1713, %r1712},                         {%r417}, {%r422},                         {%r1713, %r1712};
	// end inline asm
	// begin inline asm
	mma.sync.aligned.m8n8k16.row.col.s32.s8.s8.s32                         {%r1711, %r1710},                         {%r417}, {%r423},                         {%r1711, %r1710};
	// end inline asm
	// begin inline asm
	mma.sync.aligned.m8n8k16.row.col.s32.s8.s8.s32                         {%r1709, %r1708},                         {%r417}, {%r428},                         {%r1709, %r1708};
	// end inline asm
	// begin inline asm
	mma.sync.aligned.m8n8k16.row.col.s32.s8.s8.s32                         {%r1707, %r1706},                         {%r417}, {%r429},                         {%r1707, %r1706};
	// end inline asm
	// begin inline asm
	mma.sync.aligned.m8n8k16.row.col.s32.s8.s8.s32                         {%r1705, %r1704},                         {%r417}, {%r430},                         {%r1705, %r1704};
	// end inline asm
	// begin inline asm
	mma.sync.aligned.m8n8k16.row.col.s32.s8.s8.s32                         {%r1703, %r1702},                         {%r417}, {%r431},                         {%r1703, %r1702};
	// end inline asm
	// begin inline asm
	mma.sync.aligned.m8n8k16.row.col.s32.s8.s8.s32                         {%r1701, %r1700},                         {%r418}, {%r420},                         {%r1701, %r1700};
	// end inline asm
	// begin inline asm
	mma.sync.aligned.m8n8k16.row.col.s32.s8.s8.s32                         {%r1699, %r1698},                         {%r418}, {%r421},                         {%r1699, %r1698};
	// end inline asm
	// begin inline asm
	mma.sync.aligned.m8n8k16.row.col.s32.s8.s8.s32                         {%r1697, %r1696},                         {%r418}, {%r422},                         {%r1697, %r1696};
	// end inline asm
	// begin inline asm
	mma.sync.aligned.m8n8k16.row.col.s32.s8.s8.s32                         {%r1695, %r1694},                         {%r418}, {%r423},                         {%r1695, %r1694};
	// end inline asm
	// begin inline asm
	mma.sync.aligned.m8n8k16.row.col.s32.s8.s8.s32                         {%r1693, %r1692},                         {%r418}, {%r428},                         {%r1693, %r1692};
	// end inline asm
	// begin inline asm
	mma.sync.aligned.m8n8k16.row.col.s32.s8.s8.s32                         {%r1691, %r1690},                         {%r418}, {%r429},                         {%r1691, %r1690};
	// end inline asm
	// begin inline asm
	mma.sync.aligned.m8n8k16.row.col.s32.s8.s8.s32                         {%r1689, %r1688},                         {%r418}, {%r430},                         {%r1689, %r1688};
	// end inline asm
	// begin inline asm
	mma.sync.aligned.m8n8k16.row.col.s32.s8.s8.s32                         {%r1687, %r1686},                         {%r418}, {%r431},                         {%r1687, %r1686};
	// end inline asm
	// begin inline asm
	mma.sync.aligned.m8n8k16.row.col.s32.s8.s8.s32                         {%r1685, %r1684},                         {%r419}, {%r420},                         {%r1685, %r1684};
	// end inline asm
	// begin inline asm
	mma.sync.aligned.m8n8k16.row.col.s32.s8.s8.s32                         {%r1683, %r1682},                         {%r419}, {%r421},                         {%r1683, %r1682};
	// end inline asm
	// begin inline asm
	mma.sync.aligned.m8n8k16.row.col.s32.s8.s8.s32                         {%r1681, %r1680},                         {%r419}, {%r422},                         {%r1681, %r1680};
	// end inline asm
	// begin inline asm
	mma.sync.aligned.m8n8k16.row.col.s32.s8.s8.s32                         {%r1679, %r1678},                         {%r419}, {%r423},                         {%r1679, %r1678};
	// end inline asm
	// begin inline asm
	mma.sync.aligned.m8n8k16.row.col.s32.s8.s8.s32                         {%r1677, %r1676},                         {%r419}, {%r428},                         {%r1677, %r1676};
	// end inline asm
	// begin inline asm
	mma.sync.aligned.m8n8k16.row.col.s32.s8.s8.s32                         {%r1675, %r1674},                         {%r419}, {%r429},                         {%r1675, %r1674};
	// end inline asm
	// begin inline asm
	mma.sync.aligned.m8n8k16.row.col.s32.s8.s8.s32                         {%r1673, %r1672},                         {%r419}, {%r430},                         {%r1673, %r1672};
	// end inline asm
	// begin inline asm
	mma.sync.aligned.m8n8k16.row.col.s32.s8.s8.s32                         {%r1671, %r1670},                         {%r419}, {%r431},                         {%r1671, %r1670};
	// end inline asm
	// begin inline asm
	mma.sync.aligned.m8n8k16.row.col.s32.s8.s8.s32                         {%r1669, %r1668},                         {%r424}, {%r420},                         {%r1669, %r1668};
	// end inline asm
	// begin inline asm
	mma.sync.aligned.m8n8k16.row.col.s32.s8.s8.s32                         {%r1667, %r1666},                         {%r424}, {%r421},                         {%r1667, %r1666};
	// end inline asm
	// begin inline asm
	mma.sync.aligned.m8n8k16.row.col.s32.s8.s8.s32                         {%r1665, %r1664},                         {%r424}, {%r422},                         {%r1665, %r1664};
	// end inline asm
	// begin inline asm
	mma.sync.aligned.m8n8k16.row.col.s32.s8.s8.s32                         {%r1663, %r1662},                         {%r424}, {%r423},                         {%r1663, %r1662};
	// end inline asm
	// begin inline asm
	mma.sync.aligned.m8n8k16.row.col.s32.s8.s8.s32                         {%r1661, %r1660},                         {%r424}, {%r428},                         {%r1661, %r1660};
	// end inline asm
	// begin inline asm
	mma.sync.aligned.m8n8k16.row.col.s32.s8.s8.s32                         {%r1659, %r1658},                         {%r424}, {%r429},                         {%r1659, %r1658};
	// end inline asm
	// begin inline asm
	mma.sync.aligned.m8n8k16.row.col.s32.s8.s8.s32                         {%r1657, %r1656},                         {%r424}, {%r430},                         {%r1657, %r1656};
	// end inline asm
	// begin inline asm
	mma.sync.aligned.m8n8k16.row.col.s32.s8.s8.s32                         {%r1655, %r1654},                         {%r424}, {%r431},                         {%r1655, %r1654};
	// end inline asm
	// begin inline asm
	mma.sync.aligned.m8n8k16.row.col.s32.s8.s8.s32                         {%r1653, %r1652},                         {%r425}, {%r420},                         {%r1653, %r1652};
	// end inline asm
	// begin inline asm
	mma.sync.aligned.m8n8k16.row.col.s32.s8.s8.s32                         {%r1651, %r1650},                         {%r425}, {%r421},                         {%r1651, %r1650};
	// end inline asm
	// begin inline asm
	mma.sync.aligned.m8n8k16.row.col.s32.s8.s8.s32                         {%r1649, %r1648},                         {%r425}, {%r422},                         {%r1649, %r1648};
	// end inline asm
	// begin inline asm
	mma.sync.aligned.m8n8k16.row.col.s32.s8.s8.s32                         {%r1647, %r1646},                         {%r425}, {%r423},                         {%r1647, %r1646};
	// end inline asm
	// begin inline asm
	mma.sync.aligned.m8n8k16.row.col.s32.s8.s8.s32                         {%r1645, %r1644},                         {%r425}, {%r428},                         {%r1645, %r1644};
	// end inline asm
	// begin inline asm
	mma.sync.aligned.m8n8k16.row.col.s32.s8.s8.s32                         {%r1643, %r1642},                         {%r425}, {%r429},                         {%r1643, %r1642};
	// end inline asm
	// begin inline asm
	mma.sync.aligned.m8n8k16.row.col.s32.s8.s8.s32                         {%r1641, %r1640},                         {%r425}, {%r430},                         {%r1641, %r1640};
	// end inline asm
	// begin inline asm
	mma.sync.aligned.m8n8k16.row.col.s32.s8.s8.s32                         {%r1639, %r1638},                         {%r425}, {%r431},                         {%r1639, %r1638};
	// end inline asm
	// begin inline asm
	mma.sync.aligned.m8n8k16.row.col.s32.s8.s8.s32                         {%r1734, %r1735},                         {%r426}, {%r420},                         {%r1734, %r1735};
	// end inline asm
	// begin inline asm
	mma.sync.aligned.m8n8k16.row.col.s32.s8.s8.s32                         {%r1736, %r1737},                         {%r426}, {%r421},                         {%r1736, %r1737};
	// end inline asm
	// begin inline asm
	mma.sync.aligned.m8n8k16.row.col.s32.s8.s8.s32                         {%r1738, %r1739},                         {%r426}, {%r422},                         {%r1738, %r1739};
	// end inline asm
	// begin inline asm
	mma.sync.aligned.m8n8k16.row.col.s32.s8.s8.s32                         {%r1740, %r1741},                         {%r426}, {%r423},                         {%r1740, %r1741};
	// end inline asm
	// begin inline asm
	mma.sync.aligned.m8n8k16.row.col.s32.s8.s8.s32                         {%r1742, %r1743},                         {%r426}, {%r428},                         {%r1742, %r1743};
	// end inline asm
	// begin inline asm
	mma.sync.aligned.m8n8k16.row.col.s32.s8.s8.s32                         {%r1744, %r1745},                         {%r426}, {%r429},                         {%r1744, %r1745};
	// end inline asm
	// begin inline asm
	mma.sync.aligned.m8n8k16.row.col.s32.s8.s8.s32                         {%r1746, %r1747},                         {%r426}, {%r430},                         {%r1746, %r1747};
	// end inline asm
	// begin inline asm
	mma.sync.aligned.m8n8k16.row.col.s32.s8.s8.s32                         {%r1748, %r1749},                         {%r426}, {%r431},                         {%r1748, %r1749};
	// end inline asm
	// begin inline asm
	mma.sync.aligned.m8n8k16.row.col.s32.s8.s8.s32                         {%r1750, %r1751},                         {%r427}, {%r420},                         {%r1750, %r1751};
	// end inline asm
	// begin inline asm
	mma.sync.aligned.m8n8k16.row.col.s32.s8.s8.s32                         {%r1752, %r1753},                         {%r427}, {%r421},                         {%r1752, %r1753};
	// end inline asm
	// begin inline asm
	mma.sync.aligned.m8n8k16.row.col.s32.s8.s8.s32                         {%r1754, %r1755},                         {%r427}, {%r422},                         {%r1754, %r1755};
	// end inline asm
	// begin inline asm
	mma.sync.aligned.m8n8k16.row.col.s32.s8.s8.s32                         {%r1756, %r1757},                         {%r427}, {%r423},                         {%r1756, %r1757};
	// end inline asm
	// begin inline asm
	mma.sync.aligned.m8n8k16.row.col.s32.s8.s8.s32                         {%r1758, %r1759},                         {%r427}, {%r428},                         {%r1758, %r1759};
	// end inline asm
	// begin inline asm
	mma.sync.aligned.m8n8k16.row.col.s32.s8.s8.s32                         {%r1760, %r1761},                         {%r427}, {%r429},                         {%r1760, %r1761};
	// end inline asm
	// begin inline asm
	mma.sync.aligned.m8n8k16.row.col.s32.s8.s8.s32                         {%r1762, %r1763},                         {%r427}, {%r430},                         {%r1762, %r1763};
	// end inline asm
	// begin inline asm
	mma.sync.aligned.m8n8k16.row.col.s32.s8.s8.s32                         {%r1764, %r1765},                         {%r427}, {%r431},                         {%r1764, %r1765};
	// end inline asm
	bar.sync 	0;
	add.s32 	%r1766, %r1766, 32;
	add.s64 	%rd87, %rd87, 32;
	setp.lt.s32 	%p3, %r1766, %r1635;
	@%p3 bra 	$L__BB0_2;
$L__BB0_3:
	ld.param.u32 	%r1637, [_Z16i8gemm256x128x32PKaS0_Piiiiii_param_7];
	ld.param.u32 	%r1636, [_Z16i8gemm256x128x32PKaS0_Piiiiii_param_6];
	ld.param.u32 	%r1633, [_Z16i8gemm256x128x32PKaS0_Piiiiii_param_4];
	ld.param.u64 	%rd86, [_Z16i8gemm256x128x32PKaS0_Piiiiii_param_2];
	cvta.to.global.u64 	%rd55, %rd86;
	mov.u32 	%r1243, %tid.x;
	cvt.u64.u32 	%rd56, %r1243;
	mul.wide.u32 	%rd57, %r1243, 2;
	and.b64  	%rd58, %rd57, 64;
	cvt.s64.s32 	%rd59, %r1633;
	mov.u32 	%r1244, %ctaid.y;
	shl.b32 	%r1245, %r1244, 7;
	cvt.u64.u32 	%rd60, %r1245;
	mov.u32 	%r1246, %ctaid.x;
	mul.lo.s32 	%r1247, %r1246, %r1633;
	shl.b32 	%r1248, %r1247, 8;
	cvt.u64.u32 	%rd61, %r1248;
	and.b64  	%rd62, %rd56, 31;
	shr.u64 	%rd63, %rd62, 2;
	and.b64  	%rd64, %rd57, 6;
	and.b64  	%rd65, %rd56, 960;
	or.b64  	%rd66, %rd63, %rd65;
	or.b64  	%rd67, %rd64, %rd60;
	or.b64  	%rd68, %rd67, %rd58;
	add.s64 	%rd69, %rd68, %rd61;
	mad.lo.s64 	%rd70, %rd66, %rd59, %rd69;
	shl.b64 	%rd71, %rd70, 2;
	add.s64 	%rd72, %rd55, %rd71;
	ld.global.v2.u32 	{%r1249, %r1250}, [%rd72];
	mul.lo.s32 	%r1251, %r1733, %r1636;
	mad.lo.s32 	%r1252, %r1249, %r1637, %r1251;
	mul.lo.s32 	%r1253, %r1250, %r1637;
	mad.lo.s32 	%r1254, %r1732, %r1636, %r1253;
	st.global.v2.u32 	[%rd72], {%r1252, %r1254};
	ld.global.v2.u32 	{%r1255, %r1256}, [%rd72+32];
	mul.lo.s32 	%r1257, %r1731, %r1636;
	mad.lo.s32 	%r1258, %r1255, %r1637, %r1257;
	mul.lo.s32 	%r1259, %r1256, %r1637;
	mad.lo.s32 	%r1260, %r1730, %r1636, %r1259;
	st.global.v2.u32 	[%rd72+32], {%r1258, %r1260};
	ld.global.v2.u32 	{%r1261, %r1262}, [%rd72+64];
	mul.lo.s32 	%r1263, %r1729, %r1636;
	mad.lo.s32 	%r1264, %r1261, %r1637, %r1263;
	mul.lo.s32 	%r1265, %r1262, %r1637;
	mad.lo.s32 	%r1266, %r1728, %r1636, %r1265;
	st.global.v2.u32 	[%rd72+64], {%r1264, %r1266};
	ld.global.v2.u32 	{%r1267, %r1268}, [%rd72+96];
	mul.lo.s32 	%r1269, %r1727, %r1636;
	mad.lo.s32 	%r1270, %r1267, %r1637, %r1269;
	mul.lo.s32 	%r1271, %r1268, %r1637;
	mad.lo.s32 	%r1272, %r1726, %r1636, %r1271;
	st.global.v2.u32 	[%rd72+96], {%r1270, %r1272};
	ld.global.v2.u32 	{%r1273, %r1274}, [%rd72+128];
	mul.lo.s32 	%r1275, %r1725, %r1636;
	mad.lo.s32 	%r1276, %r1273, %r1637, %r1275;
	mul.lo.s32 	%r1277, %r1274, %r1637;
	mad.lo.s32 	%r1278, %r1724, %r1636, %r1277;
	st.global.v2.u32 	[%rd72+128], {%r1276, %r1278};
	ld.global.v2.u32 	{%r1279, %r1280}, [%rd72+160];
	mul.lo.s32 	%r1281, %r1723, %r1636;
	mad.lo.s32 	%r1282, %r1279, %r1637, %r1281;
	mul.lo.s32 	%r1283, %r1280, %r1637;
	mad.lo.s32 	%r1284, %r1722, %r1636, %r1283;
	st.global.v2.u32 	[%rd72+160], {%r1282, %r1284};
	ld.global.v2.u32 	{%r1285, %r1286}, [%rd72+192];
	mul.lo.s32 	%r1287, %r1721, %r1636;
	mad.lo.s32 	%r1288, %r1285, %r1637, %r1287;
	mul.lo.s32 	%r1289, %r1286, %r1637;
	mad.lo.s32 	%r1290, %r1720, %r1636, %r1289;
	st.global.v2.u32 	[%rd72+192], {%r1288, %r1290};
	ld.global.v2.u32 	{%r1291, %r1292}, [%rd72+224];
	mul.lo.s32 	%r1293, %r1719, %r1636;
	mad.lo.s32 	%r1294, %r1291, %r1637, %r1293;
	mul.lo.s32 	%r1295, %r1292, %r1637;
	mad.lo.s32 	%r1296, %r1718, %r1636, %r1295;
	st.global.v2.u32 	[%rd72+224], {%r1294, %r1296};
	mul.wide.s32 	%rd73, %r1633, 8;
	shl.b64 	%rd74, %rd73, 2;
	add.s64 	%rd75, %rd72, %rd74;
	ld.global.v2.u32 	{%r1297, %r1298}, [%rd75];
	mul.lo.s32 	%r1299, %r1717, %r1636;
	mad.lo.s32 	%r1300, %r1297, %r1637, %r1299;
	mul.lo.s32 	%r1301, %r1298, %r1637;
	mad.lo.s32 	%r1302, %r1716, %r1636, %r1301;
	st.global.v2.u32 	[%rd75], {%r1300, %r1302};
	ld.global.v2.u32 	{%r1303, %r1304}, [%rd75+32];
	mul.lo.s32 	%r1305, %r1715, %r1636;
	mad.lo.s32 	%r1306, %r1303, %r1637, %r1305;
	mul.lo.s32 	%r1307, %r1304, %r1637;
	mad.lo.s32 	%r1308, %r1714, %r1636, %r1307;
	st.global.v2.u32 	[%rd75+32], {%r1306, %r1308};
	ld.global.v2.u32 	{%r1309, %r1310}, [%rd75+64];
	mul.lo.s32 	%r1311, %r1713, %r1636;
	mad.lo.s32 	%r1312, %r1309, %r1637, %r1311;
	mul.lo.s32 	%r1313, %r1310, %r1637;
	mad.lo.s32 	%r1314, %r1712, %r1636, %r1313;
	st.global.v2.u32 	[%rd75+64], {%r1312, %r1314};
	ld.global.v2.u32 	{%r1315, %r1316}, [%rd75+96];
	mul.lo.s32 	%r1317, %r1711, %r1636;
	mad.lo.s32 	%r1318, %r1315, %r1637, %r1317;
	mul.lo.s32 	%r1319, %r1316, %r1637;
	mad.lo.s32 	%r1320, %r1710, %r1636, %r1319;
	st.global.v2.u32 	[%rd75+96], {%r1318, %r1320};
	ld.global.v2.u32 	{%r1321, %r1322}, [%rd75+128];
	mul.lo.s32 	%r1323, %r1709, %r1636;
	mad.lo.s32 	%r1324, %r1321, %r1637, %r1323;
	mul.lo.s32 	%r1325, %r1322, %r1637;
	mad.lo.s32 	%r1326, %r1708, %r1636, %r1325;
	st.global.v2.u32 	[%rd75+128], {%r1324, %r1326};
	ld.global.v2.u32 	{%r1327, %r1328}, [%rd75+160];
	mul.lo.s32 	%r1329, %r1707, %r1636;
	mad.lo.s32 	%r1330, %r1327, %r1637, %r1329;
	mul.lo.s32 	%r1331, %r1328, %r1637;
	mad.lo.s32 	%r1332, %r1706, %r1636, %r1331;
	st.global.v2.u32 	[%rd75+160], {%r1330, %r1332};
	ld.global.v2.u32 	{%r1333, %r1334}, [%rd75+192];
	mul.lo.s32 	%r1335, %r1705, %r1636;
	mad.lo.s32 	%r1336, %r1333, %r1637, %r1335;
	mul.lo.s32 	%r1337, %r1334, %r1637;
	mad.lo.s32 	%r1338, %r1704, %r1636, %r1337;
	st.global.v2.u32 	[%rd75+192], {%r1336, %r1338};
	ld.global.v2.u32 	{%r1339, %r1340}, [%rd75+224];
	mul.lo.s32 	%r1341, %r1703, %r1636;
	mad.lo.s32 	%r1342, %r1339, %r1637, %r1341;
	mul.lo.s32 	%r1343, %r1340, %r1637;
	mad.lo.s32 	%r1344, %r1702, %r1636, %r1343;
	st.global.v2.u32 	[%rd75+224], {%r1342, %r1344};
	mul.wide.s32 	%rd76, %r1633, 16;
	shl.b64 	%rd77, %rd76, 2;
	add.s64 	%rd78, %rd72, %rd77;
	ld.global.v2.u32 	{%r1345, %r1346}, [%rd78];
	mul.lo.s32 	%r1347, %r1701, %r1636;
	mad.lo.s32 	%r1348, %r1345, %r1637, %r1347;
	mul.lo.s32 	%r1349, %r1346, %r1637;
	mad.lo.s32 	%r1350, %r1700, %r1636, %r1349;
	st.global.v2.u32 	[%rd78], {%r1348, %r1350};
	ld.global.v2.u32 	{%r1351, %r1352}, [%rd78+32];
	mul.lo.s32 	%r1353, %r1699, %r1636;
	mad.lo.s32 	%r1354, %r1351, %r1637, %r1353;
	mul.lo.s32 	%r1355, %r1352, %r1637;
	mad.lo.s32 	%r1356, %r1698, %r1636, %r1355;
	st.global.v2.u32 	[%rd78+32], {%r1354, %r1356};
	ld.global.v2.u32 	{%r1357, %r1358}, [%rd78+64];
	mul.lo.s32 	%r1359, %r1697, %r1636;
	mad.lo.s32 	%r1360, %r1357, %r1637, %r1359;
	mul.lo.s32 	%r1361, %r1358, %r1637;
	mad.lo.s32 	%r1362, %r1696, %r1636, %r1361;
	st.global.v2.u32 	[%rd78+64], {%r1360, %r1362};
	ld.global.v2.u32 	{%r1363, %r1364}, [%rd78+96];
	mul.lo.s32 	%r1365, %r1695, %r1636;
	mad.lo.s32 	%r1366, %r1363, %r1637, %r1365;
	mul.lo.s32 	%r1367, %r1364, %r1637;
	mad.lo.s32 	%r1368, %r1694, %r1636, %r1367;
	st.global.v2.u32 	[%rd78+96], {%r1366, %r1368};
	ld.global.v2.u32 	{%r1369, %r1370}, [%rd78+128];
	mul.lo.s32 	%r1371, %r1693, %r1636;
	mad.lo.s32 	%r1372, %r1369, %r1637, %r1371;
	mul.lo.s32 	%r1373, %r1370, %r1637;
	mad.lo.s32 	%r1374, %r1692, %r1636, %r1373;
	st.global.v2.u32 	[%rd78+128], {%r1372, %r1374};
	ld.global.v2.u32 	{%r1375, %r1376}, [%rd78+160];
	mul.lo.s32 	%r1377, %r1691, %r1636;
	mad.lo.s32 	%r1378, %r1375, %r1637, %r1377;
	mul.lo.s32 	%r1379, %r1376, %r1637;
	mad.lo.s32 	%r1380, %r1690, %r1636, %r1379;
	st.global.v2.u32 	[%rd78+160], {%r1378, %r1380};
	ld.global.v2.u32 	{%r1381, %r1382}, [%rd78+192];
	mul.lo.s32 	%r1383, %r1689, %r1636;
	mad.lo.s32 	%r1384, %r1381, %r1637, %r1383;
	mul.lo.s32 	%r1385, %r1382, %r1637;
	mad.lo.s32 	%r1386, %r1688, %r1636, %r1385;
	st.global.v2.u32 	[%rd78+192], {%r1384, %r1386};
	ld.global.v2.u32 	{%r1387, %r1388}, [%rd78+224];
	mul.lo.s32 	%r1389, %r1687, %r1636;
	mad.lo.s32 	%r1390, %r1387, %r1637, %r1389;
	mul.lo.s32 	%r1391, %r1388, %r1637;
	mad.lo.s32 	%r1392, %r1686, %r1636, %r1391;
	st.global.v2.u32 	[%rd78+224], {%r1390, %r1392};
	add.s64 	%rd79, %rd78, %rd74;
	ld.global.v2.u32 	{%r1393, %r1394}, [%rd79];
	mul.lo.s32 	%r1395, %r1685, %r1636;
	mad.lo.s32 	%r1396, %r1393, %r1637, %r1395;
	mul.lo.s32 	%r1397, %r1394, %r1637;
	mad.lo.s32 	%r1398, %r1684, %r1636, %r1397;
	st.global.v2.u32 	[%rd79], {%r1396, %r1398};
	ld.global.v2.u32 	{%r1399, %r1400}, [%rd79+32];
	mul.lo.s32 	%r1401, %r1683, %r1636;
	mad.lo.s32 	%r1402, %r1399, %r1637, %r1401;
	mul.lo.s32 	%r1403, %r1400, %r1637;
	mad.lo.s32 	%r1404, %r1682, %r1636, %r1403;
	st.global.v2.u32 	[%rd79+32], {%r1402, %r1404};
	ld.global.v2.u32 	{%r1405, %r1406}, [%rd79+64];
	mul.lo.s32 	%r1407, %r1681, %r1636;
	mad.lo.s32 	%r1408, %r1405, %r1637, %r1407;
	mul.lo.s32 	%r1409, %r1406, %r1637;
	mad.lo.s32 	%r1410, %r1680, %r1636, %r1409;
	st.global.v2.u32 	[%rd79+64], {%r1408, %r1410};
	ld.global.v2.u32 	{%r1411, %r1412}, [%rd79+96];
	mul.lo.s32 	%r1413, %r1679, %r1636;
	mad.lo.s32 	%r1414, %r1411, %r1637, %r1413;
	mul.lo.s32 	%r1415, %r1412, %r1637;
	mad.lo.s32 	%r1416, %r1678, %r1636, %r1415;
	st.global.v2.u32 	[%rd79+96], {%r1414, %r1416};
	ld.global.v2.u32 	{%r1417, %r1418}, [%rd79+128];
	mul.lo.s32 	%r1419, %r1677, %r1636;
	mad.lo.s32 	%r1420, %r1417, %r1637, %r1419;
	mul.lo.s32 	%r1421, %r1418, %r1637;
	mad.lo.s32 	%r1422, %r1676, %r1636, %r1421;
	st.global.v2.u32 	[%rd79+128], {%r1420, %r1422};
	ld.global.v2.u32 	{%r1423, %r1424}, [%rd79+160];
	mul.lo.s32 	%r1425, %r1675, %r1636;
	mad.lo.s32 	%r1426, %r1423, %r1637, %r1425;
	mul.lo.s32 	%r1427, %r1424, %r1637;
	mad.lo.s32 	%r1428, %r1674, %r1636, %r1427;
	st.global.v2.u32 	[%rd79+160], {%r1426, %r1428};
	ld.global.v2.u32 	{%r1429, %r1430}, [%rd79+192];
	mul.lo.s32 	%r1431, %r1673, %r1636;
	mad.lo.s32 	%r1432, %r1429, %r1637, %r1431;
	mul.lo.s32 	%r1433, %r1430, %r1637;
	mad.lo.s32 	%r1434, %r1672, %r1636, %r1433;
	st.global.v2.u32 	[%rd79+192], {%r1432, %r1434};
	ld.global.v2.u32 	{%r1435, %r1436}, [%rd79+224];
	mul.lo.s32 	%r1437, %r1671, %r1636;
	mad.lo.s32 	%r1438, %r1435, %r1637, %r1437;
	mul.lo.s32 	%r1439, %r1436, %r1637;
	mad.lo.s32 	%r1440, %r1670, %r1636, %r1439;
	st.global.v2.u32 	[%rd79+224], {%r1438, %r1440};
	mul.wide.s32 	%rd80, %r1633, 32;
	shl.b64 	%rd81, %rd80, 2;
	add.s64 	%rd82, %rd72, %rd81;
	ld.global.v2.u32 	{%r1441, %r1442}, [%rd82];
	mul.lo.s32 	%r1443, %r1669, %r1636;
	mad.lo.s32 	%r1444, %r1441, %r1637, %r1443;
	mul.lo.s32 	%r1445, %r1442, %r1637;
	mad.lo.s32 	%r1446, %r1668, %r1636, %r1445;
	st.global.v2.u32 	[%rd82], {%r1444, %r1446};
	ld.global.v2.u32 	{%r1447, %r1448}, [%rd82+32];
	mul.lo.s32 	%r1449, %r1667, %r1636;
	mad.lo.s32 	%r1450, %r1447, %r1637, %r1449;
	mul.lo.s32 	%r1451, %r1448, %r1637;
	mad.lo.s32 	%r1452, %r1666, %r1636, %r1451;
	st.global.v2.u32 	[%rd82+32], {%r1450, %r1452};
	ld.global.v2.u32 	{%r1453, %r1454}, [%rd82+64];
	mul.lo.s32 	%r1455, %r1665, %r1636;
	mad.lo.s32 	%r1456, %r1453, %r1637, %r1455;
	mul.lo.s32 	%r1457, %r1454, %r1637;
	mad.lo.s32 	%r1458, %r1664, %r1636, %r1457;
	st.global.v2.u32 	[%rd82+64], {%r1456, %r1458};
	ld.global.v2.u32 	{%r1459, %r1460}, [%rd82+96];
	mul.lo.s32 	%r1461, %r1663, %r1636;
	mad.lo.s32 	%r1462, %r1459, %r1637, %r1461;
	mul.lo.s32 	%r1463, %r1460, %r1637;
	mad.lo.s32 	%r1464, %r1662, %r1636, %r1463;
	st.global.v2.u32 	[%rd82+96], {%r1462, %r1464};
	ld.global.v2.u32 	{%r1465, %r1466}, [%rd82+128];
	mul.lo.s32 	%r1467, %r1661, %r1636;
	mad.lo.s32 	%r1468, %r1465, %r1637, %r1467;
	mul.lo.s32 	%r1469, %r1466, %r1637;
	mad.lo.s32 	%r1470, %r1660, %r1636, %r1469;
	st.global.v2.u32 	[%rd82+128], {%r1468, %r1470};
	ld.global.v2.u32 	{%r1471, %r1472}, [%rd82+160];
	mul.lo.s32 	%r1473, %r1659, %r1636;
	mad.lo.s32 	%r1474, %r1471, %r1637, %r1473;
	mul.lo.s32 	%r1475, %r1472, %r1637;
	mad.lo.s32 	%r1476, %r1658, %r1636, %r1475;
	st.global.v2.u32 	[%rd82+160], {%r1474, %r1476};
	ld.global.v2.u32 	{%r1477, %r1478}, [%rd82+192];
	mul.lo.s32 	%r1479, %r1657, %r1636;
	mad.lo.s32 	%r1480, %r1477, %r1637, %r1479;
	mul.lo.s32 	%r1481, %r1478, %r1637;
	mad.lo.s32 	%r1482, %r1656, %r1636, %r1481;
	st.global.v2.u32 	[%rd82+192], {%r1480, %r1482};
	ld.global.v2.u32 	{%r1483, %r1484}, [%rd82+224];
	mul.lo.s32 	%r1485, %r1655, %r1636;
	mad.lo.s32 	%r1486, %r1483, %r1637, %r1485;
	mul.lo.s32 	%r1487, %r1484, %r1637;
	mad.lo.s32 	%r1488, %r1654, %r1636, %r1487;
	st.global.v2.u32 	[%rd82+224], {%r1486, %r1488};
	add.s64 	%rd83, %rd82, %rd74;
	ld.global.v2.u32 	{%r1489, %r1490}, [%rd83];
	mul.lo.s32 	%r1491, %r1653, %r1636;
	mad.lo.s32 	%r1492, %r1489, %r1637, %r1491;
	mul.lo.s32 	%r1493, %r1490, %r1637;
	mad.lo.s32 	%r1494, %r1652, %r1636, %r1493;
	st.global.v2.u32 	[%rd83], {%r1492, %r1494};
	ld.global.v2.u32 	{%r1495, %r1496}, [%rd83+32];
	mul.lo.s32 	%r1497, %r1651, %r1636;
	mad.lo.s32 	%r1498, %r1495, %r1637, %r1497;
	mul.lo.s32 	%r1499, %r1496, %r1637;
	mad.lo.s32 	%r1500, %r1650, %r1636, %r1499;
	st.global.v2.u32 	[%rd83+32], {%r1498, %r1500};
	ld.global.v2.u32 	{%r1501, %r1502}, [%rd83+64];
	mul.lo.s32 	%r1503, %r1649, %r1636;
	mad.lo.s32 	%r1504, %r1501, %r1637, %r1503;
	mul.lo.s32 	%r1505, %r1502, %r1637;
	mad.lo.s32 	%r1506, %r1648, %r1636, %r1505;
	st.global.v2.u32 	[%rd83+64], {%r1504, %r1506};
	ld.global.v2.u32 	{%r1507, %r1508}, [%rd83+96];
	mul.lo.s32 	%r1509, %r1647, %r1636;
	mad.lo.s32 	%r1510, %r1507, %r1637, %r1509;
	mul.lo.s32 	%r1511, %r1508, %r1637;
	mad.lo.s32 	%r1512, %r1646, %r1636, %r1511;
	st.global.v2.u32 	[%rd83+96], {%r1510, %r1512};
	ld.global.v2.u32 	{%r1513, %r1514}, [%rd83+128];
	mul.lo.s32 	%r1515, %r1645, %r1636;
	mad.lo.s32 	%r1516, %r1513, %r1637, %r1515;
	mul.lo.s32 	%r1517, %r1514, %r1637;
	mad.lo.s32 	%r1518, %r1644, %r1636, %r1517;
	st.global.v2.u32 	[%rd83+128], {%r1516, %r1518};
	ld.global.v2.u32 	{%r1519, %r1520}, [%rd83+160];
	mul.lo.s32 	%r1521, %r1643, %r1636;
	mad.lo.s32 	%r1522, %r1519, %r1637, %r1521;
	mul.lo.s32 	%r1523, %r1520, %r1637;
	mad.lo.s32 	%r1524, %r1642, %r1636, %r1523;
	st.global.v2.u32 	[%rd83+160], {%r1522, %r1524};
	ld.global.v2.u32 	{%r1525, %r1526}, [%rd83+192];
	mul.lo.s32 	%r1527, %r1641, %r1636;
	mad.lo.s32 	%r1528, %r1525, %r1637, %r1527;
	mul.lo.s32 	%r1529, %r1526, %r1637;
	mad.lo.s32 	%r1530, %r1640, %r1636, %r1529;
	st.global.v2.u32 	[%rd83+192], {%r1528, %r1530};
	ld.global.v2.u32 	{%r1531, %r1532}, [%rd83+224];
	mul.lo.s32 	%r1533, %r1639, %r1636;
	mad.lo.s32 	%r1534, %r1531, %r1637, %r1533;
	mul.lo.s32 	%r1535, %r1532, %r1637;
	mad.lo.s32 	%r1536, %r1638, %r1636, %r1535;
	st.global.v2.u32 	[%rd83+224], {%r1534, %r1536};
	add.s64 	%rd84, %rd82, %rd77;
	ld.global.v2.u32 	{%r1537, %r1538}, [%rd84];
	mul.lo.s32 	%r1539, %r1734, %r1636;
	mad.lo.s32 	%r1540, %r1537, %r1637, %r1539;
	mul.lo.s32 	%r1541, %r1538, %r1637;
	mad.lo.s32 	%r1542, %r1735, %r1636, %r1541;
	st.global.v2.u32 	[%rd84], {%r1540, %r1542};
	ld.global.v2.u32 	{%r1543, %r1544}, [%rd84+32];
	mul.lo.s32 	%r1545, %r1736, %r1636;
	mad.lo.s32 	%r1546, %r1543, %r1637, %r1545;
	mul.lo.s32 	%r1547, %r1544, %r1637;
	mad.lo.s32 	%r1548, %r1737, %r1636, %r1547;
	st.global.v2.u32 	[%rd84+32], {%r1546, %r1548};
	ld.global.v2.u32 	{%r1549, %r1550}, [%rd84+64];
	mul.lo.s32 	%r1551, %r1738, %r1636;
	mad.lo.s32 	%r1552, %r1549, %r1637, %r1551;
	mul.lo.s32 	%r1553, %r1550, %r1637;
	mad.lo.s32 	%r1554, %r1739, %r1636, %r1553;
	st.global.v2.u32 	[%rd84+64], {%r1552, %r1554};
	ld.global.v2.u32 	{%r1555, %r1556}, [%rd84+96];
	mul.lo.s32 	%r1557, %r1740, %r1636;
	mad.lo.s32 	%r1558, %r1555, %r1637, %r1557;
	mul.lo.s32 	%r1559, %r1556, %r1637;
	mad.lo.s32 	%r1560, %r1741, %r1636, %r1559;
	st.global.v2.u32 	[%rd84+96], {%r1558, %r1560};
	ld.global.v2.u32 	{%r1561, %r1562}, [%rd84+128];
	mul.lo.s32 	%r1563, %r1742, %r1636;
	mad.lo.s32 	%r1564, %r1561, %r1637, %r1563;
	mul.lo.s32 	%r1565, %r1562, %r1637;
	mad.lo.s32 	%r1566, %r1743, %r1636, %r1565;
	st.global.v2.u32 	[%rd84+128], {%r1564, %r1566};
	ld.global.v2.u32 	{%r1567, %r1568}, [%rd84+160];
	mul.lo.s32 	%r1569, %r1744, %r1636;
	mad.lo.s32 	%r1570, %r1567, %r1637, %r1569;
	mul.lo.s32 	%r1571, %r1568, %r1637;
	mad.lo.s32 	%r1572, %r1745, %r1636, %r1571;
	st.global.v2.u32 	[%rd84+160], {%r1570, %r1572};
	ld.global.v2.u32 	{%r1573, %r1574}, [%rd84+192];
	mul.lo.s32 	%r1575, %r1746, %r1636;
	mad.lo.s32 	%r1576, %r1573, %r1637, %r1575;
	mul.lo.s32 	%r1577, %r1574, %r1637;
	mad.lo.s32 	%r1578, %r1747, %r1636, %r1577;
	st.global.v2.u32 	[%rd84+192], {%r1576, %r1578};
	ld.global.v2.u32 	{%r1579, %r1580}, [%rd84+224];
	mul.lo.s32 	%r1581, %r1748, %r1636;
	mad.lo.s32 	%r1582, %r1579, %r1637, %r1581;
	mul.lo.s32 	%r1583, %r1580, %r1637;
	mad.lo.s32 	%r1584, %r1749, %r1636, %r1583;
	st.global.v2.u32 	[%rd84+224], {%r1582, %r1584};
	add.s64 	%rd85, %rd84, %rd74;
	ld.global.v2.u32 	{%r1585, %r1586}, [%rd85];
	mul.lo.s32 	%r1587, %r1750, %r1636;
	mad.lo.s32 	%r1588, %r1585, %r1637, %r1587;
	mul.lo.s32 	%r1589, %r1586, %r1637;
	mad.lo.s32 	%r1590, %r1751, %r1636, %r1589;
	st.global.v2.u32 	[%rd85], {%r1588, %r1590};
	ld.global.v2.u32 	{%r1591, %r1592}, [%rd85+32];
	mul.lo.s32 	%r1593, %r1752, %r1636;
	mad.lo.s32 	%r1594, %r1591, %r1637, %r1593;
	mul.lo.s32 	%r1595, %r1592, %r1637;
	mad.lo.s32 	%r1596, %r1753, %r1636, %r1595;
	st.global.v2.u32 	[%rd85+32], {%r1594, %r1596};
	ld.global.v2.u32 	{%r1597, %r1598}, [%rd85+64];
	mul.lo.s32 	%r1599, %r1754, %r1636;
	mad.lo.s32 	%r1600, %r1597, %r1637, %r1599;
	mul.lo.s32 	%r1601, %r1598, %r1637;
	mad.lo.s32 	%r1602, %r1755, %r1636, %r1601;
	st.global.v2.u32 	[%rd85+64], {%r1600, %r1602};
	ld.global.v2.u32 	{%r1603, %r1604}, [%rd85+96];
	mul.lo.s32 	%r1605, %r1756, %r1636;
	mad.lo.s32 	%r1606, %r1603, %r1637, %r1605;
	mul.lo.s32 	%r1607, %r1604, %r1637;
	mad.lo.s32 	%r1608, %r1757, %r1636, %r1607;
	st.global.v2.u32 	[%rd85+96], {%r1606, %r1608};
	ld.global.v2.u32 	{%r1609, %r1610}, [%rd85+128];
	mul.lo.s32 	%r1611, %r1758, %r1636;
	mad.lo.s32 	%r1612, %r1609, %r1637, %r1611;
	mul.lo.s32 	%r1613, %r1610, %r1637;
	mad.lo.s32 	%r1614, %r1759, %r1636, %r1613;
	st.global.v2.u32 	[%rd85+128], {%r1612, %r1614};
	ld.global.v2.u32 	{%r1615, %r1616}, [%rd85+160];
	mul.lo.s32 	%r1617, %r1760, %r1636;
	mad.lo.s32 	%r1618, %r1615, %r1637, %r1617;
	mul.lo.s32 	%r1619, %r1616, %r1637;
	mad.lo.s32 	%r1620, %r1761, %r1636, %r1619;
	st.global.v2.u32 	[%rd85+160], {%r1618, %r1620};
	ld.global.v2.u32 	{%r1621, %r1622}, [%rd85+192];
	mul.lo.s32 	%r1623, %r1762, %r1636;
	mad.lo.s32 	%r1624, %r1621, %r1637, %r1623;
	mul.lo.s32 	%r1625, %r1622, %r1637;
	mad.lo.s32 	%r1626, %r1763, %r1636, %r1625;
	st.global.v2.u32 	[%rd85+192], {%r1624, %r1626};
	ld.global.v2.u32 	{%r1627, %r1628}, [%rd85+224];
	mul.lo.s32 	%r1629, %r1764, %r1636;
	mad.lo.s32 	%r1630, %r1627, %r1637, %r1629;
	mul.lo.s32 	%r1631, %r1628, %r1637;
	mad.lo.s32 	%r1632, %r1765, %r1636, %r1631;
	st.global.v2.u32 	[%rd85+224], {%r1630, %r1632};
	ret;

}


// ===== COMPILED SASS (sm_100) =====

	.target	sm_100

	.elftype	@"ET_EXEC"


//--------------------- .note.nv.tkinfo           --------------------------
	.section	.note.nv.tkinfo,"",@"SHT_NOTE"
	.sectionflags	@"SHF_NOTE_NV_TKINFO"
	.tkinfo
        /*0018*/ 	.word	0x00000002
        /*0030*/ 	.string	""
        /*0030*/ 	.string	"ptxas"
        /*0030*/ 	.string	"Cuda compilation tools, release 13.0, V13.0.88"
        /*0030*/ 	.string	"Build cuda_13.0.r13.0/compiler.36424714_0"
        /*0030*/ 	.string	"-arch sm_100 -m 64 "



//--------------------- .note.nv.cuinfo           --------------------------
	.section	.note.nv.cuinfo,"",@"SHT_NOTE"
	.sectionflags	@"SHF_NOTE_NV_CUINFO"
        /*0018*/ 	.short	0x0002
        /*001a*/ 	.short	0x0064
        /*001c*/ 	.short	0x0082
	.zero		2


//--------------------- .nv.info                  --------------------------
	.section	.nv.info,"",@"SHT_CUDA_INFO"
	.align	4


	//----- nvinfo : EIATTR_REGCOUNT
	.align		4
        /*0000*/ 	.byte	0x04, 0x2f
        /*0002*/ 	.short	(.L_1 - .L_0)
	.align		4
.L_0:
        /*0004*/ 	.word	index@(_Z16i8gemm256x128x32PKaS0_Piiiiii)
        /*0008*/ 	.word	0x000000ff


	//----- nvinfo : EIATTR_FRAME_SIZE
	.align		4
.L_1:
        /*000c*/ 	.byte	0x04, 0x11
        /*000e*/ 	.short	(.L_3 - .L_2)
	.align		4
.L_2:
        /*0010*/ 	.word	index@(_Z16i8gemm256x128x32PKaS0_Piiiiii)
        /*0014*/ 	.word	0x00000090


	//----- nvinfo : EIATTR_MIN_STACK_SIZE
	.align		4
.L_3:
        /*0018*/ 	.byte	0x04, 0x12
        /*001a*/ 	.short	(.L_5 - .L_4)
	.align		4
.L_4:
        /*001c*/ 	.word	index@(_Z16i8gemm256x128x32PKaS0_Piiiiii)
        /*0020*/ 	.word	0x00000090
.L_5:


//--------------------- .nv.compat                --------------------------
	.section	.nv.compat,"",@"SHT_CUDA_COMPAT_INFO"
	.align	4
        /*0000*/ 	.byte	0x02, 0x09, 0x00, 0x00, 0x02, 0x02, 0x01, 0x00, 0x02, 0x05, 0x05, 0x00, 0x03, 0x07, 0x01, 0x01
        /*0010*/ 	.byte	0x02, 0x03, 0x00, 0x00, 0x02, 0x06, 0x01, 0x00, 0x04, 0x0b, 0x08, 0x00, 0x01, 0x00, 0x00, 0x00
        /*0020*/ 	.byte	0x00, 0x00, 0x00, 0x00


//--------------------- .nv.info._Z16i8gemm256x128x32PKaS0_Piiiiii --------------------------
	.section	.nv.info._Z16i8gemm256x128x32PKaS0_Piiiiii,"",@"SHT_CUDA_INFO"
	.sectionflags	@""
	.align	4


	//----- nvinfo : EIATTR_CUDA_API_VERSION
	.align		4
        /*0000*/ 	.byte	0x04, 0x37
        /*0002*/ 	.short	(.L_7 - .L_6)
.L_6:
        /*0004*/ 	.word	0x00000082


	//----- nvinfo : EIATTR_KPARAM_INFO
	.align		4
.L_7:
        /*0008*/ 	.byte	0x04, 0x17
        /*000a*/ 	.short	(.L_9 - .L_8)
.L_8:
        /*000c*/ 	.word	0x00000000
        /*0010*/ 	.short	0x0007
        /*0012*/ 	.short	0x0028
        /*0014*/ 	.byte	0x00, 0xf0, 0x11, 0x00


	//----- nvinfo : EIATTR_KPARAM_INFO
	.align		4
.L_9:
        /*0018*/ 	.byte	0x04, 0x17
        /*001a*/ 	.short	(.L_11 - .L_10)
.L_10:
        /*001c*/ 	.word	0x00000000
        /*0020*/ 	.short	0x0006
        /*0022*/ 	.short	0x0024
        /*0024*/ 	.byte	0x00, 0xf0, 0x11, 0x00


	//----- nvinfo : EIATTR_KPARAM_INFO
	.align		4
.L_11:
        /*0028*/ 	.byte	0x04, 0x17
        /*002a*/ 	.short	(.L_13 - .L_12)
.L_12:
        /*002c*/ 	.word	0x00000000
        /*0030*/ 	.short	0x0005
        /*0032*/ 	.short	0x0020
        /*0034*/ 	.byte	0x00, 0xf0, 0x11, 0x00


	//----- nvinfo : EIATTR_KPARAM_INFO
	.align		4
.L_13:
        /*0038*/ 	.byte	0x04, 0x17
        /*003a*/ 	.short	(.L_15 - .L_14)
.L_14:
        /*003c*/ 	.word	0x00000000
        /*0040*/ 	.short	0x0004
        /*0042*/ 	.short	0x001c
        /*0044*/ 	.byte	0x00, 0xf0, 0x11, 0x00


	//----- nvinfo : EIATTR_KPARAM_INFO
	.align		4
.L_15:
        /*0048*/ 	.byte	0x04, 0x17
        /*004a*/ 	.short	(.L_17 - .L_16)
.L_16:
        /*004c*/ 	.word	0x00000000
        /*0050*/ 	.short	0x0003
        /*0052*/ 	.short	0x0018
        /*0054*/ 	.byte	0x00, 0xf0, 0x11, 0x00


	//----- nvinfo : EIATTR_KPARAM_INFO
	.align		4
.L_17:
        /*0058*/ 	.byte	0x04, 0x17
        /*005a*/ 	.short	(.L_19 - .L_18)
.L_18:
        /*005c*/ 	.word	0x00000000
        /*0060*/ 	.short	0x0002
        /*0062*/ 	.short	0x0010
        /*0064*/ 	.byte	0x00, 0xf5, 0x21, 0x00


	//----- nvinfo : EIATTR_KPARAM_INFO
	.align		4
.L_19:
        /*0068*/ 	.byte	0x04, 0x17
        /*006a*/ 	.short	(.L_21 - .L_20)
.L_20:
        /*006c*/ 	.word	0x00000000
        /*0070*/ 	.short	0x0001
        /*0072*/ 	.short	0x0008
        /*0074*/ 	.byte	0x00, 0xf5, 0x21, 0x00


	//----- nvinfo : EIATTR_KPARAM_INFO
	.align		4
.L_21:
        /*0078*/ 	.byte	0x04, 0x17
        /*007a*/ 	.short	(.L_23 - .L_22)
.L_22:
        /*007c*/ 	.word	0x00000000
        /*0080*/ 	.short	0x0000
        /*0082*/ 	.short	0x0000
        /*0084*/ 	.byte	0x00, 0xf5, 0x21, 0x00


	//----- nvinfo : EIATTR_SPARSE_MMA_MASK
	.align		4
.L_23:
        /*0088*/ 	.byte	0x03, 0x50
        /*008a*/ 	.short	0x0000


	//----- nvinfo : EIATTR_MAXREG_COUNT
	.align		4
        /*008c*/ 	.byte	0x03, 0x1b
        /*008e*/ 	.short	0x00ff


	//----- nvinfo : EIATTR_NUM_BARRIERS
	.align		4
        /*0090*/ 	.byte	0x02, 0x4c
        /*0092*/ 	.byte	0x01
	.zero		1


	//----- nvinfo : EIATTR_ANNOTATIONS
	.align		4
        /*0094*/ 	.byte	0x04, 0x55
        /*0096*/ 	.short	(.L_25 - .L_24)


	//   ....[0]....
.L_24:
        /*0098*/ 	.word	0x00000001
        /*009c*/ 	.byte	0x70, 0x00, 0x00, 0x00, 0x01, 0x00, 0x00, 0x00, 0xb0, 0x00, 0x00, 0x00, 0x01, 0x00, 0x00, 0x00
        /* <DEDUP_REMOVED lines=49> */
        /*03bc*/ 	.byte	0x50, 0x2c, 0x00, 0x00, 0x01, 0x00, 0x00, 0x00, 0x60, 0x2c, 0x00, 0x00


	//----- nvinfo : EIATTR_MERCURY_ISA_VERSION
	.align		4
.L_25:
        /*03c8*/ 	.byte	0x03, 0x5f
        /*03ca*/ 	.short	0x0101


	//----- nvinfo : EIATTR_VRC_CTA_INIT_COUNT
	.align		4
        /*03cc*/ 	.byte	0x02, 0x4a
	.zero		1
	.zero		1


	//----- nvinfo : EIATTR_EXIT_INSTR_OFFSETS
	.align		4
        /*03d0*/ 	.byte	0x04, 0x1c
        /*03d2*/ 	.short	(.L_27 - .L_26)


	//   ....[0]....
.L_26:
        /*03d4*/ 	.word	0x000047b0


	//----- nvinfo : EIATTR_CBANK_PARAM_SIZE
	.align		4
.L_27:
        /*03d8*/ 	.byte	0x03, 0x19
        /*03da*/ 	.short	0x002c


	//----- nvinfo : EIATTR_PARAM_CBANK
	.align		4
        /*03dc*/ 	.byte	0x04, 0x0a
        /*03de*/ 	.short	(.L_29 - .L_28)
	.align		4
.L_28:
        /*03e0*/ 	.word	index@(.nv.constant0._Z16i8gemm256x128x32PKaS0_Piiiiii)
        /*03e4*/ 	.short	0x0380
        /*03e6*/ 	.short	0x002c


	//----- nvinfo : EIATTR_SW_WAR
	.align		4
.L_29:
        /*03e8*/ 	.byte	0x04, 0x36
        /*03ea*/ 	.short	(.L_31 - .L_30)
.L_30:
        /*03ec*/ 	.word	0x00000008
.L_31:


//--------------------- .nv.callgraph             --------------------------
	.section	.nv.callgraph,"",@"SHT_CUDA_CALLGRAPH"
	.align	4
	.sectionentsize	8
	.align		4
        /*0000*/ 	.word	0x00000000
	.align		4
        /*0004*/ 	.word	0xffffffff
	.align		4
        /*0008*/ 	.word	0x00000000
	.align		4
        /*000c*/ 	.word	0xfffffffe
	.align		4
        /*0010*/ 	.word	0x00000000
	.align		4
        /*0014*/ 	.word	0xfffffffd
	.align		4
        /*0018*/ 	.word	0x00000000
	.align		4
        /*001c*/ 	.word	0xfffffffc


//--------------------- .text._Z16i8gemm256x128x32PKaS0_Piiiiii --------------------------
	.section	.text._Z16i8gemm256x128x32PKaS0_Piiiiii,"ax",@progbits
	.align	128
        .global         _Z16i8gemm256x128x32PKaS0_Piiiiii
        .type           _Z16i8gemm256x128x32PKaS0_Piiiiii,@function
        .size           _Z16i8gemm256x128x32PKaS0_Piiiiii,(.L_x_3 - _Z16i8gemm256x128x32PKaS0_Piiiiii)
        .other          _Z16i8gemm256x128x32PKaS0_Piiiiii,@"STO_CUDA_ENTRY STV_DEFAULT"
_Z16i8gemm256x128x32PKaS0_Piiiiii:
.text._Z16i8gemm256x128x32PKaS0_Piiiiii:
[----:B------:R-:W0:Y:S02]  /*0000*/  LDC R1, c[0x0][0x37c] ;  /* 0x0000df00ff017b82 */ /* 0x000e240000000800 */
[----:B0-----:R-:W-:-:S06]  /*0010*/  IADD3 R1, PT, PT, R1, -0x90, RZ ;  /* 0xffffff7001017810 */ /* 0x001fcc0007ffe0ff */
[----:B------:R-:W0:Y:S01]  /*0020*/  LDC R26, c[0x0][0x3a0] ;  /* 0x0000e800ff1a7b82 */ /* 0x000e220000000800 */
[----:B------:R-:W1:Y:S01]  /*0030*/  S2R R0, SR_CTAID.Y ;  /* 0x0000000000007919 */ /* 0x000e620000002600 */
[----:B------:R-:W2:Y:S01]  /*0040*/  LDCU.64 UR8, c[0x0][0x358] ;  /* 0x00006b00ff0877ac */ /* 0x000ea20008000a00 */
[----:B------:R-:W-:Y:S02]  /*0050*/  CS2R R228, SRZ ;  /* 0x0000000000e47805 */ /* 0x000fe4000001ff00 */
[----:B------:R-:W-:Y:S01]  /*0060*/  CS2R R212, SRZ ;  /* 0x0000000000d47805 */ /* 0x000fe2000001ff00 */
[----:B------:R3:W-:Y:S01]  /*0070*/  STL [R1+0x4], RZ ;  /* 0x000004ff01007387 */ /* 0x0007e20000100800 */
[----:B------:R-:W-:Y:S02]  /*0080*/  CS2R R196, SRZ ;  /* 0x0000000000c47805 */ /* 0x000fe4000001ff00 */
[----:B------:R-:W-:Y:S01]  /*0090*/  CS2R R180, SRZ ;  /* 0x0000000000b47805 */ /* 0x000fe2000001ff00 */
[----:B------:R-:W4:Y:S01]  /*00a0*/  S2UR UR7, SR_CTAID.X ;  /* 0x00000000000779c3 */ /* 0x000f220000002500 */
[----:B------:R3:W-:Y:S01]  /*00b0*/  STL [R1], RZ ;  /* 0x000000ff01007387 */ /* 0x0007e20000100800 */
[----:B------:R-:W-:-:S02]  /*00c0*/  CS2R R164, SRZ ;  /* 0x0000000000a47805 */ /* 0x000fc4000001ff00 */
[----:B------:R-:W-:Y:S02]  /*00d0*/  CS2R R148, SRZ ;  /* 0x0000000000947805 */ /* 0x000fe4000001ff00 */
[----:B------:R-:W-:Y:S01]  /*00e0*/  CS2R R132, SRZ ;  /* 0x0000000000847805 */ /* 0x000fe2000001ff00 */
[----:B------:R3:W-:Y:S01]  /*00f0*/  STL [R1+0x1c], RZ ;  /* 0x00001cff01007387 */ /* 0x0007e20000100800 */
[----:B------:R-:W-:Y:S02]  /*0100*/  CS2R R224, SRZ ;  /* 0x0000000000e07805 */ /* 0x000fe4000001ff00 */
[----:B------:R-:W-:Y:S02]  /*0110*/  CS2R R208, SRZ ;  /* 0x0000000000d07805 */ /* 0x000fe4000001ff00 */
[----:B------:R-:W-:Y:S01]  /*0120*/  CS2R R192, SRZ ;  /* 0x0000000000c07805 */ /* 0x000fe2000001ff00 */
[----:B------:R3:W-:Y:S01]  /*0130*/  STL [R1+0x18], RZ ;  /* 0x000018ff01007387 */ /* 0x0007e20000100800 */
[----:B------:R-:W-:-:S02]  /*0140*/  CS2R R176, SRZ ;  /* 0x0000000000b07805 */ /* 0x000fc4000001ff00 */
[----:B------:R-:W-:Y:S02]  /*0150*/  CS2R R160, SRZ ;  /* 0x0000000000a07805 */ /* 0x000fe4000001ff00 */
[----:B------:R-:W-:Y:S01]  /*0160*/  CS2R R144, SRZ ;  /* 0x0000000000907805 */ /* 0x000fe2000001ff00 */
[----:B------:R3:W-:Y:S01]  /*0170*/  STL [R1+0x44], RZ ;  /* 0x000044ff01007387 */ /* 0x0007e20000100800 */
[----:B------:R-:W-:Y:S02]  /*0180*/  CS2R R4, SRZ ;  /* 0x0000000000047805 */ /* 0x000fe4000001ff00 */
[----:B------:R-:W-:Y:S02]  /*0190*/  CS2R R116, SRZ ;  /* 0x0000000000747805 */ /* 0x000fe4000001ff00 */
[----:B0-----:R-:W-:Y:S01]  /*01a0*/  ISETP.GE.AND P0, PT, R26, 0x1, PT ;  /* 0x000000011a00780c */ /* 0x001fe20003f06270 */
[----:B------:R3:W-:Y:S01]  /*01b0*/  STL [R1+0x40], RZ ;  /* 0x000040ff01007387 */ /* 0x0007e20000100800 */
        /* <DEDUP_REMOVED lines=49> */
[----:B------:R-:W-:Y:S01]  /*04d0*/  CS2R R24, SRZ ;  /* 0x0000000000187805 */ /* 0x000fe2000001ff00 */
[----:B-1----:R-:W-:Y:S01]  /*04e0*/  IMAD.SHL.U32 R0, R0, 0x80, RZ ;  /* 0x0000008000007824 */ /* 0x002fe200078e00ff */
[----:B------:R3:W-:Y:S04]  /*04f0*/  STL [R1+0x14], RZ ;  /* 0x000014ff01007387 */ /* 0x0007e80000100800 */
[----:B------:R3:W-:Y:S04]  /*0500*/  STL [R1+0x10], RZ ;  /* 0x000010ff01007387 */ /* 0x0007e80000100800 */
[----:B------:R3:W-:Y:S01]  /*0510*/  STL [R1+0x8], RZ ;  /* 0x000008ff01007387 */ /* 0x0007e20000100800 */
[----:B------:R-:W0:Y:S03]  /*0520*/  S2R R14, SR_TID.X ;  /* 0x00000000000e7919 */ /* 0x000e260000002100 */
[----:B------:R3:W-:Y:S01]  /*0530*/  STL [R1+0xc], RZ ;  /* 0x00000cff01007387 */ /* 0x0007e20000100800 */
[----:B--2-4-:R-:W-:Y:S05]  /*0540*/  @!P0 BRA `(.L_x_0) ;  /* 0x00000024006c8947 */ /* 0x014fea0003800000 */
[----:B------:R-:W1:Y:S01]  /*0550*/  LDC.64 R18, c[0x0][0x388] ;  /* 0x0000e200ff127b82 */ /* 0x000e620000000a00 */
[----:B0-----:R-:W-:Y:S01]  /*0560*/  SHF.R.U64 R15, R14, 0x3, RZ ;  /* 0x000000030e0f7819 */ /* 0x001fe200000012ff */
[-C--:B------:R-:W-:Y:S01]  /*0570*/  IMAD R10, R0, R26.reuse, RZ ;  /* 0x0000001a000a7224 */ /* 0x080fe200078e02ff */
[----:B------:R-:W-:Y:S01]  /*0580*/  MOV R11, RZ ;  /* 0x000000ff000b7202 */ /* 0x000fe20000000f00 */
[----:B------:R-:W-:Y:S01]  /*0590*/  UMOV UR4, URZ ;  /* 0x000000ff00047c82 */ /* 0x000fe20008000000 */
[----:B------:R-:W-:Y:S01]  /*05a0*/  USHF.L.U32 UR5, UR7, 0x8, URZ ;  /* 0x0000000807057899 */ /* 0x000fe200080006ff */
[----:B------:R-:W-:Y:S02]  /*05b0*/  MOV R13, RZ ;  /* 0x000000ff000d7202 */ /* 0x000fe40000000f00 */
[----:B------:R-:W0:Y:S01]  /*05c0*/  LDC.64 R22, c[0x0][0x380] ;  /* 0x0000e000ff167b82 */ /* 0x000e220000000a00 */
[----:B------:R-:W-:-:S04]  /*05d0*/  IMAD.WIDE.U32 R10, R15, R26, R10 ;  /* 0x0000001a0f0a7225 */ /* 0x000fc800078e000a */
[----:B------:R-:W-:Y:S02]  /*05e0*/  VIADD R11, R11, UR4 ;  /* 0x000000040b0b7c36 */ /* 0x000fe40008000000 */
[C---:B------:R-:W-:Y:S02]  /*05f0*/  IMAD R12, R26.reuse, UR5, RZ ;  /* 0x000000051a0c7c24 */ /* 0x040fe4000f8e02ff */
[----:B------:R-:W-:-:S04]  /*0600*/  IMAD.WIDE.U32 R2, R26, 0x40, R10 ;  /* 0x000000401a027825 */ /* 0x000fc800078e000a */
[----:B------:R-:W-:Y:S01]  /*0610*/  IMAD.WIDE.U32 R8, R26, 0x20, R10 ;  /* 0x000000201a087825 */ /* 0x000fe200078e000a */
[----:B-1----:R-:W-:-:S03]  /*0620*/  IADD3 R0, P2, PT, R2, R18, RZ ;  /* 0x0000001202007210 */ /* 0x002fc60007f5e0ff */
[----:B------:R-:W-:-:S04]  /*0630*/  IMAD.WIDE.U32 R6, R26, 0x20, R2 ;  /* 0x000000201a067825 */ /* 0x000fc800078e0002 */
[----:B------:R-:W-:Y:S01]  /*0640*/  IMAD.WIDE.U32 R12, R15, R26, R12 ;  /* 0x0000001a0f0c7225 */ /* 0x000fe200078e000c */
[-C--:B------:R-:W-:Y:S01]  /*0650*/  IADD3 R26, P0, PT, R10, R18.reuse, RZ ;  /* 0x000000120a1a7210 */ /* 0x080fe20007f1e0ff */
[----:B------:R1:W-:Y:S01]  /*0660*/  STL [R1+0x64], R0 ;  /* 0x0000640001007387 */ /* 0x0003e20000100800 */
[----:B------:R-:W-:Y:S02]  /*0670*/  IADD3 R15, P1, PT, R8, R18, RZ ;  /* 0x00000012080f7210 */ /* 0x000fe40007f3e0ff */
[----:B0-----:R-:W-:Y:S01]  /*0680*/  IADD3 R2, P3, PT, R12, R22, RZ ;  /* 0x000000160c027210 */ /* 0x001fe20007f7e0ff */
[----:B------:R-:W-:Y:S04]  /*0690*/  STL [R1+0x74], R26 ;  /* 0x0000741a01007387 */ /* 0x000fe80000100800 */
[----:B------:R-:W-:Y:S01]  /*06a0*/  STL [R1+0x6c], R15 ;  /* 0x00006c0f01007387 */ /* 0x000fe20000100800 */
[----:B-1----:R-:W-:Y:S01]  /*06b0*/  IMAD.X R0, R3, 0x1, R19, P2 ;  /* 0x0000000103007824 */ /* 0x002fe200010e0613 */
[----:B------:R-:W-:-:S04]  /*06c0*/  IADD3 R3, P2, PT, R6, R18, RZ ;  /* 0x0000001206037210 */ /* 0x000fc80007f5e0ff */
[----:B------:R0:W-:Y:S04]  /*06d0*/  STL [R1+0x60], R0 ;  /* 0x0000600001007387 */ /* 0x0001e80000100800 */
[----:B------:R1:W-:Y:S04]  /*06e0*/  STL [R1+0x5c], R3 ;  /* 0x00005c0301007387 */ /* 0x0003e80000100800 */
[----:B------:R2:W-:Y:S01]  /*06f0*/  STL [R1+0x7c], R2 ;  /* 0x00007c0201007387 */ /* 0x0005e20000100800 */
[----:B0-----:R-:W-:Y:S01]  /*0700*/  IADD3.X R0, PT, PT, R9, R19, RZ, P1, !PT ;  /* 0x0000001309007210 */ /* 0x001fe20000ffe4ff */
[----:B-1----:R-:W-:-:S04]  /*0710*/  IMAD.X R3, R11, 0x1, R19, P0 ;  /* 0x000000010b037824 */ /* 0x002fc800000e0613 */
[----:B------:R0:W-:Y:S01]  /*0720*/  STL [R1+0x68], R0 ;  /* 0x0000680001007387 */ /* 0x0001e20000100800 */
[----:B--2---:R-:W-:-:S03]  /*0730*/  IADD3.X R2, PT, PT, R7, R19, RZ, P2, !PT ;  /* 0x0000001307027210 */ /* 0x004fc600017fe4ff */
[----:B------:R1:W-:Y:S04]  /*0740*/  STL [R1+0x70], R3 ;  /* 0x0000700301007387 */ /* 0x0003e80000100800 */
[----:B------:R2:W-:Y:S01]  /*0750*/  STL [R1+0x58], R2 ;  /* 0x0000580201007387 */ /* 0x0005e20000100800 */
[----:B0-----:R-:W-:Y:S01]  /*0760*/  IADD3.X R0, PT, PT, R23, UR4, R13, P3, !PT ;  /* 0x0000000417007c10 */ /* 0x001fe20009ffe40d */
[----:B------:R-:W-:Y:S01]  /*0770*/  UMOV UR4, URZ ;  /* 0x000000ff00047c82 */ /* 0x000fe20008000000 */
[----:B-1----:R-:W-:-:S03]  /*0780*/  IMAD.SHL.U32 R3, R14, 0x4, RZ ;  /* 0x000000040e037824 */ /* 0x002fc600078e00ff */
[----:B------:R0:W-:Y:S01]  /*0790*/  STL [R1+0x78], R0 ;  /* 0x0000780001007387 */ /* 0x0001e20000100800 */
[----:B--2---:R-:W-:-:S03]  /*07a0*/  MOV R2, RZ ;  /* 0x000000ff00027202 */ /* 0x004fc60000000f00 */
[----:B------:R0:W-:Y:S01]  /*07b0*/  STL [R1+0x4], RZ ;  /* 0x000004ff01007387 */ /* 0x0001e20000100800 */
[----:B------:R-:W-:-:S07]  /*07c0*/  LOP3.LUT R3, R3, 0x1c, RZ, 0xc0, !PT ;  /* 0x0000001c03037812 */ /* 0x000fce00078ec0ff */
.L_x_1:
[----:B------:R-:W2:Y:S01]  /*07d0*/  LDL R8, [R1+0x7c] ;  /* 0x00007c0001087983 */ /* 0x000ea20000100800 */
[----:B------:R-:W1:Y:S03]  /*07e0*/  LDC R54, c[0x0][0x3a0] ;  /* 0x0000e800ff367b82 */ /* 0x000e660000000800 */
[----:B------:R-:W4:Y:S04]  /*07f0*/  LDL R6, [R1+0x78] ;  /* 0x0000780001067983 */ /* 0x000f280000100800 */
[----:B------:R-:W5:Y:S04]  /*0800*/  LDL R7, [R1+0x74] ;  /* 0x0000740001077983 */ /* 0x000f680000100800 */
[----:B------:R-:W3:Y:S04]  /*0810*/  LDL R51, [R1+0x6c] ;  /* 0x00006c0001337983 */ /* 0x000ee80000100800 */
[----:B------:R-:W3:Y:S04]  /*0820*/  LDL R43, [R1+0x68] ;  /* 0x00006800012b7983 */ /* 0x000ee80000100800 */
[----:B------:R-:W3:Y:S04]  /*0830*/  LDL R42, [R1+0x64] ;  /* 0x00006400012a7983 */ /* 0x000ee80000100800 */
[----:B0-----:R-:W3:Y:S04]  /*0840*/  LDL R0, [R1+0x70] ;  /* 0x0000700001007983 */ /* 0x001ee80000100800 */
[----:B------:R-:W3:Y:S04]  /*0850*/  LDL R50, [R1+0x60] ;  /* 0x0000600001327983 */ /* 0x000ee80000100800 */
[----:B------:R-:W3:Y:S04]  /*0860*/  LDL R47, [R1+0x5c] ;  /* 0x00005c00012f7983 */ /* 0x000ee80000100800 */
[----:B------:R-:W3:Y:S04]  /*0870*/  LDL R46, [R1+0x58] ;  /* 0x00005800012e7983 */ /* 0x000ee80000100800 */
[----:B------:R0:W-:Y:S04]  /*0880*/  STL.64 [R1+0x80], R124 ;  /* 0x0000807c01007387 */ /* 0x0001e80000100a00 */
[----:B0-----:R-:W3:Y:S01]  /*0890*/  LDL.LU.64 R124, [R1+0x10] ;  /* 0x00001000017c7983 */ /* 0x001ee20000300a00 */
[----:B--2---:R-:W-:-:S04]  /*08a0*/  IADD3 R12, P0, PT, R3, R8, RZ ;  /* 0x00000008030c7210 */ /* 0x004fc80007f1e0ff */
[----:B----4-:R-:W-:-:S03]  /*08b0*/  IADD3.X R13, PT, PT, R2, R6, RZ, P0, !PT ;  /* 0x00000006020d7210 */ /* 0x010fc600007fe4ff */
[----:B-1----:R-:W-:-:S04]  /*08c0*/  IMAD.WIDE.U32 R14, R54, 0x20, R12 ;  /* 0x00000020360e7825 */ /* 0x002fc800078e000c */
[C---:B------:R-:W-:Y:S01]  /*08d0*/  IMAD.WIDE.U32 R18, R54.reuse, 0x20, R14 ;  /* 0x0000002036127825 */ /* 0x040fe200078e000e */
[----:B-----5:R-:W-:Y:S02]  /*08e0*/  IADD3 R38, P1, PT, R3, R7, RZ ;  /* 0x0000000703267210 */ /* 0x020fe40007f3e0ff */
[----:B------:R0:W2:Y:S01]  /*08f0*/  LDG.E R7, desc[UR8][R14.64] ;  /* 0x000000080e077981 */ /* 0x0000a2000c1e1900 */
[----:B------:R-:W-:-:S03]  /*0900*/  IMAD.WIDE.U32 R22, R54, 0x20, R18 ;  /* 0x0000002036167825 */ /* 0x000fc600078e0012 */
[----:B------:R-:W4:Y:S01]  /*0910*/  LDG.E R8, desc[UR8][R18.64] ;  /* 0x0000000812087981 */ /* 0x000f22000c1e1900 */
[----:B---3--:R-:W-:-:S03]  /*0920*/  IMAD.X R39, R2, 0x1, R0, P1 ;  /* 0x0000000102277824 */ /* 0x008fc600008e0600 */
[----:B------:R1:W3:Y:S01]  /*0930*/  LDG.E R9, desc[UR8][R22.64] ;  /* 0x0000000816097981 */ /* 0x0002e2000c1e1900 */
[C---:B------:R-:W-:Y:S01]  /*0940*/  IMAD.WIDE.U32 R26, R54.reuse, 0x20, R22 ;  /* 0x00000020361a7825 */ /* 0x040fe200078e0016 */
[C---:B0-----:R-:W-:Y:S02]  /*0950*/  IADD3 R14, P0, PT, R3.reuse, R51, RZ ;  /* 0x00000033030e7210 */ /* 0x041fe40007f1e0ff */
[----:B------:R0:W5:Y:S01]  /*0960*/  LDG.E R6, desc[UR8][R38.64] ;  /* 0x0000000826067981 */ /* 0x000162000c1e1900 */
[----:B------:R-:W-:Y:S01]  /*0970*/  IMAD.WIDE.U32 R30, R54, 0x20, R26 ;  /* 0x00000020361e7825 */ /* 0x000fe200078e001a */
[----:B------:R-:W-:Y:S02]  /*0980*/  IADD3.X R15, PT, PT, R2, R43, RZ, P0, !PT ;  /* 0x0000002b020f7210 */ /* 0x000fe400007fe4ff */
[----:B------:R0:W5:Y:S01]  /*0990*/  LDG.E R0, desc[UR8][R12.64] ;  /* 0x000000080c007981 */ /* 0x000162000c1e1900 */
[----:B------:R-:W-:Y:S01]  /*09a0*/  IADD3 R42, P0, PT, R3, R42, RZ ;  /* 0x0000002a032a7210 */ /* 0x000fe20007f1e0ff */
[----:B------:R-:W-:-:S03]  /*09b0*/  IMAD.WIDE.U32 R34, R54, 0x20, R30 ;  /* 0x0000002036227825 */ /* 0x000fc600078e001e */
[----:B------:R-:W-:Y:S01]  /*09c0*/  IADD3.X R43, PT, PT, R2, R50, RZ, P0, !PT ;  /* 0x00000032022b7210 */ /* 0x000fe200007fe4ff */
[----:B------:R-:W5:Y:S01]  /*09d0*/  LDG.E R10, desc[UR8][R26.64] ;  /* 0x000000081a0a7981 */ /* 0x000f62000c1e1900 */
[----:B-1----:R-:W-:Y:S01]  /*09e0*/  IADD3 R22, P0, PT, R3, R47, RZ ;  /* 0x0000002f03167210 */ /* 0x002fe20007f1e0ff */
[----:B0-----:R-:W-:Y:S02]  /*09f0*/  IMAD.WIDE.U32 R38, R54, 0x20, R34 ;  /* 0x0000002036267825 */ /* 0x001fe400078e0022 */
[----:B------:R-:W5:Y:S02]  /*0a00*/  LDG.E R11, desc[UR8][R30.64] ;  /* 0x000000081e0b7981 */ /* 0x000f64000c1e1900 */
[----:B------:R-:W-:Y:S02]  /*0a10*/  IMAD.X R23, R2, 0x1, R46, P0 ;  /* 0x0000000102177824 */ /* 0x000fe400000e062e */
[----:B------:R-:W5:Y:S04]  /*0a20*/  LDG.E R12, desc[UR8][R34.64] ;  /* 0x00000008220c7981 */ /* 0x000f68000c1e1900 */
[----:B------:R-:W5:Y:S04]  /*0a30*/  LDG.E R38, desc[UR8][R38.64] ;  /* 0x0000000826267981 */ /* 0x000f68000c1e1900 */
[----:B------:R0:W5:Y:S04]  /*0a40*/  LDG.E R18, desc[UR8][R14.64] ;  /* 0x000000080e127981 */ /* 0x000168000c1e1900 */
[----:B------:R-:W5:Y:S04]  /*0a50*/  LDG.E R19, desc[UR8][R42.64] ;  /* 0x000000082a137981 */ /* 0x000f68000c1e1900 */
[----:B------:R-:W5:Y:S01]  /*0a60*/  LDG.E R22, desc[UR8][R22.64] ;  /* 0x0000000816167981 */ /* 0x000f62000c1e1900 */
[----:B------:R-:W1:Y:S01]  /*0a70*/  S2R R46, SR_TID.X ;  /* 0x00000000002e7919 */ /* 0x000e620000002100 */
[----:B------:R-:W0:Y:S01]  /*0a80*/  S2R R47, SR_TID.X ;  /* 0x00000000002f7919 */ /* 0x000e220000002100 */
[----:B------:R-:W0:Y:S01]  /*0a90*/  S2UR UR6, SR_CgaCtaId ;  /* 0x00000000000679c3 */ /* 0x000e220000008800 */
[----:B------:R-:W-:Y:S01]  /*0aa0*/  UMOV UR5, 0x400 ;  /* 0x0000040000057882 */ /* 0x000fe20000000000 */
[----:B-1----:R-:W-:-:S02]  /*0ab0*/  LOP3.LUT P0, RZ, R46, 0x4, RZ, 0xc0, !PT ;  /* 0x000000042eff7812 */ /* 0x002fc4000780c0ff */
[----:B0-----:R-:W-:Y:S02]  /*0ac0*/  SHF.R.U32.HI R50, RZ, 0x3, R47 ;  /* 0x00000003ff327819 */ /* 0x001fe4000001162f */
[----:B------:R-:W-:Y:S02]  /*0ad0*/  SHF.L.U32 R47, R47, 0x2, RZ ;  /* 0x000000022f2f7819 */ /* 0x000fe400000006ff */
[----:B------:R-:W-:Y:S01]  /*0ae0*/  IADD3 R13, PT, PT, R50, 0x104, RZ ;  /* 0x00000104320d7810 */ /* 0x000fe20007ffe0ff */
[----:B------:R-:W-:Y:S01]  /*0af0*/  ULEA UR5, UR6, UR5, 0x18 ;  /* 0x0000000506057291 */ /* 0x000fe2000f8ec0ff */
[----:B------:R-:W-:-:S05]  /*0b00*/  LOP3.LUT R47, R47, 0xc, RZ, 0xc0, !PT ;  /* 0x0000000c2f2f7812 */ /* 0x000fca00078ec0ff */
[--C-:B------:R-:W-:Y:S01]  /*0b10*/  @!P0 IMAD.MOV R13, RZ, RZ, R50.reuse ;  /* 0x000000ffff0d8224 */ /* 0x100fe200078e0232 */
[----:B------:R-:W-:Y:S01]  /*0b20*/  IADD3 R14, PT, PT, R50, 0x84, RZ ;  /* 0x00000084320e7810 */ /* 0x000fe20007ffe0ff */
[----:B------:R-:W-:-:S03]  /*0b30*/  @!P0 IMAD.MOV R14, RZ, RZ, R50 ;  /* 0x000000ffff0e8224 */ /* 0x000fc600078e0232 */
[----:B------:R-:W-:Y:S02]  /*0b40*/  LEA R13, R13, R47, 0x4 ;  /* 0x0000002f0d0d7211 */ /* 0x000fe400078e20ff */
[----:B------:R-:W-:-:S04]  /*0b50*/  SHF.L.U32 R15, R46, 0x1, RZ ;  /* 0x000000012e0f7819 */ /* 0x000fc800000006ff */
[----:B------:R-:W-:Y:S02]  /*0b60*/  LOP3.LUT R15, R15, 0x40, RZ, 0xc0, !PT ;  /* 0x000000400f0f7812 */ /* 0x000fe400078ec0ff */
[----:B------:R-:W-:Y:S02]  /*0b70*/  CS2R R62, SRZ ;  /* 0x00000000003e7805 */ /* 0x000fe4000001ff00 */
[----:B------:R-:W-:Y:S01]  /*0b80*/  CS2R R126, SRZ ;  /* 0x00000000007e7805 */ /* 0x000fe2000001ff00 */
[----:B--2---:R0:W-:Y:S04]  /*0b90*/  STS [R13+UR5+0x200], R7 ;  /* 0x000200070d007988 */ /* 0x0041e80008000805 */
[----:B----4-:R1:W-:Y:S01]  /*0ba0*/  STS [R13+UR5+0x400], R8 ;  /* 0x000400080d007988 */ /* 0x0103e20008000805 */
[----:B0-----:R-:W-:-:S03]  /*0bb0*/  LEA R7, R14, R47, 0x4 ;  /* 0x0000002f0e077211 */ /* 0x001fc600078e20ff */
[----:B---3--:R-:W-:Y:S04]  /*0bc0*/  STS [R13+UR5+0x600], R9 ;  /* 0x000600090d007988 */ /* 0x008fe80008000805 */
[----:B-----5:R0:W-:Y:S04]  /*0bd0*/  STS [R13+UR5], R0 ;  /* 0x000000000d007988 */ /* 0x0201e80008000805 */
[----:B------:R-:W-:Y:S04]  /*0be0*/  STS [R13+UR5+0x800], R10 ;  /* 0x0008000a0d007988 */ /* 0x000fe80008000805 */
[----:B------:R-:W-:Y:S04]  /*0bf0*/  STS [R13+UR5+0xa00], R11 ;  /* 0x000a000b0d007988 */ /* 0x000fe80008000805 */
[----:B------:R-:W-:Y:S04]  /*0c00*/  STS [R13+UR5+0xc00], R12 ;  /* 0x000c000c0d007988 */ /* 0x000fe80008000805 */
[----:B------:R-:W-:Y:S04]  /*0c10*/  STS [R13+UR5+0xe00], R38 ;  /* 0x000e00260d007988 */ /* 0x000fe80008000805 */
[----:B------:R-:W-:Y:S04]  /*0c20*/  STS [R7+UR5+0x2040], R6 ;  /* 0x0020400607007988 */ /* 0x000fe80008000805 */
[----:B------:R-:W-:Y:S04]  /*0c30*/  STS [R7+UR5+0x2240], R18 ;  /* 0x0022401207007988 */ /* 0x000fe80008000805 */
[----:B------:R-:W-:Y:S04]  /*0c40*/  STS [R7+UR5+0x2440], R19 ;  /* 0x0024401307007988 */ /* 0x000fe80008000805 */
[----:B------:R2:W-:Y:S01]  /*0c50*/  STS [R7+UR5+0x2640], R22 ;  /* 0x0026401607007988 */ /* 0x0005e20008000805 */
[----:B-1----:R-:W-:-:S02]  /*0c60*/  LOP3.LUT R8, R46, 0x1f, RZ, 0xc0, !PT ;  /* 0x0000001f2e087812 */ /* 0x002fc400078ec0ff */
[----:B0-----:R-:W-:-:S04]  /*0c70*/  LOP3.LUT R0, R46, 0x3c0, RZ, 0xc0, !PT ;  /* 0x000003c02e007812 */ /* 0x001fc800078ec0ff */
[----:B------:R-:W-:Y:S01]  /*0c80*/  IADD3 R0, PT, PT, R0, R8, RZ ;  /* 0x0000000800007210 */ /* 0x000fe20007ffe0ff */
[----:B------:R-:W-:-:S03]  /*0c90*/  IMAD.IADD R15, R15, 0x1, R8 ;  /* 0x000000010f0f7824 */ /* 0x000fc600078e0208 */
[----:B------:R-:W-:Y:S01]  /*0ca0*/  LEA R252, R0, UR5, 0x4 ;  /* 0x0000000500fc7c11 */ /* 0x000fe2000f8e20ff */
[----:B------:R-:W-:Y:S01]  /*0cb0*/  BAR.SYNC.DEFER_BLOCKING 0x0 ;  /* 0x0000000000007b1d */ /* 0x000fe20000010000 */
[----:B------:R-:W-:-:S05]  /*0cc0*/  LEA R0, R15, UR5, 0x4 ;  /* 0x000000050f007c11 */ /* 0x000fca000f8e20ff */
[----:B------:R-:W0:Y:S04]  /*0cd0*/  LDSM.16.M88.4 R120, [R252] ;  /* 0x00000000fc78783b */ /* 0x000e280000000200 */
[----:B------:R-:W1:Y:S01]  /*0ce0*/  LDSM.16.M88.4 R12, [R0+0x2040] ;  /* 0x00204000000c783b */ /* 0x000e620000000200 */
[----:B--2---:R-:W-:Y:S01]  /*0cf0*/  IMAD.MOV.U32 R7, RZ, RZ, RZ ;  /* 0x000000ffff077224 */ /* 0x004fe200078e00ff */
[----:B------:R-:W-:Y:S02]  /*0d00*/  MOV R9, RZ ;  /* 0x000000ff00097202 */ /* 0x000fe40000000f00 */
[----:B------:R-:W2:Y:S01]  /*0d10*/  LDSM.16.M88.4 R128, [R252+0x200] ;  /* 0x00020000fc80783b */ /* 0x000ea20000000200 */
[----:B0-----:R-:W-:-:S07]  /*0d20*/  MOV R6, R122 ;  /* 0x0000007a00067202 */ /* 0x001fce0000000f00 */
[----:B-1----:R-:W-:Y:S01]  /*0d30*/  IMMA.16816.S8.S8 R60, R6.ROW, R12.COL, R60 ;  /* 0x0000000c063c7237 */ /* 0x002fe2000040543c */
[----:B------:R-:W-:-:S07]  /*0d40*/  IMAD.MOV.U32 R8, RZ, RZ, R120 ;  /* 0x000000ffff087224 */ /* 0x000fce00078e0078 */
[----:B------:R-:W-:Y:S01]  /*0d50*/  IMMA.16816.S8.S8 R8, R8.ROW, R12.COL, R124 ;  /* 0x0000000c08087237 */ /* 0x000fe2000040547c */
[----:B------:R-:W3:Y:S10]  /*0d60*/  LDL.LU.64 R124, [R1+0x20] ;  /* 0x00002000017c7983 */ /* 0x000ef40000300a00 */
[----:B------:R0:W-:Y:S04]  /*0d70*/  STL.64 [R1+0x88], R60 ;  /* 0x0000883c01007387 */ /* 0x0001e80000100a00 */
[----:B0-----:R-:W4:Y:S01]  /*0d80*/  LDL.LU.64 R60, [R1+0x28] ;  /* 0x00002800013c7983 */ /* 0x001f220000300a00 */
[----:B------:R-:W-:Y:S01]  /*0d90*/  IMAD.MOV.U32 R241, RZ, RZ, RZ ;  /* 0x000000fffff17224 */ /* 0x000fe200078e00ff */
[----:B------:R-:W-:-:S02]  /*0da0*/  CS2R R138, SRZ ;  /* 0x00000000008a7805 */ /* 0x000fc4000001ff00 */
[----:B--2---:R-:W-:Y:S02]  /*0db0*/  MOV R240, R130 ;  /* 0x0000008200f07202 */ /* 0x004fe40000000f00 */
[----:B------:R-:W-:-:S05]  /*0dc0*/  CS2R R62, SRZ ;  /* 0x00000000003e7805 */ /* 0x000fca000001ff00 */
[----:B------:R-:W-:Y:S01]  /*0dd0*/  IMMA.16816.S8.S8 R240, R240.ROW, R12.COL, R136 ;  /* 0x0000000cf0f07237 */ /* 0x000fe20000405488 */
[----:B------:R-:W-:Y:S02]  /*0de0*/  MOV R137, RZ ;  /* 0x000000ff00897202 */ /* 0x000fe40000000f00 */
[----:B------:R-:W-:Y:S02]  /*0df0*/  MOV R136, R120 ;  /* 0x0000007800887202 */ /* 0x000fe40000000f00 */
[----:B------:R-:W-:Y:S02]  /*0e00*/  CS2R R30, SRZ ;  /* 0x00000000001e7805 */ /* 0x000fe4000001ff00 */
[----:B------:R-:W-:Y:S02]  /*0e10*/  MOV R11, RZ ;  /* 0x000000ff000b7202 */ /* 0x000fe40000000f00 */
[----:B------:R-:W-:Y:S02]  /*0e20*/  CS2R R94, SRZ ;  /* 0x00000000005e7805 */ /* 0x000fe4000001ff00 */
[----:B------:R-:W-:-:S02]  /*0e30*/  MOV R10, R121 ;  /* 0x00000079000a7202 */ /* 0x000fc40000000f00 */
[----:B------:R-:W-:-:S05]  /*0e40*/  MOV R6, R123 ;  /* 0x0000007b00067202 */ /* 0x000fca0000000f00 */
[----:B------:R-:W-:Y:S01]  /*0e50*/  IMMA.16816.S8.S8 R28, R10.ROW, R12.COL, R28 ;  /* 0x0000000c0a1c7237 */ /* 0x000fe2000040541c */
[----:B------:R-:W-:-:S07]  /*0e60*/  MOV R10, R128 ;  /* 0x00000080000a7202 */ /* 0x000fce0000000f00 */
[----:B------:R-:W-:Y:S01]  /*0e70*/  IMMA.16816.S8.S8 R92, R6.ROW, R12.COL, R92 ;  /* 0x0000000c065c7237 */ /* 0x000fe2000040545c */
[----:B------:R-:W-:Y:S01]  /*0e80*/  IMAD.MOV.U32 R6, RZ, RZ, RZ ;  /* 0x000000ffff067224 */ /* 0x000fe200078e00ff */
[----:B------:R-:W-:-:S06]  /*0e90*/  CS2R R142, SRZ ;  /* 0x00000000008e7805 */ /* 0x000fcc000001ff00 */
[----:B------:R-:W-:Y:S01]  /*0ea0*/  IMMA.16816.S8.S8 R232, R10.ROW, R12.COL, R4 ;  /* 0x0000000c0ae87237 */ /* 0x000fe20000405404 */
[----:B------:R-:W-:Y:S01]  /*0eb0*/  MOV R5, RZ ;  /* 0x000000ff00057202 */ /* 0x000fe20000000f00 */
[----:B------:R-:W-:Y:S01]  /*0ec0*/  IMAD.MOV.U32 R4, RZ, RZ, R131 ;  /* 0x000000ffff047224 */ /* 0x000fe200078e0083 */
[----:B------:R-:W-:-:S06]  /*0ed0*/  CS2R R34, SRZ ;  /* 0x0000000000227805 */ /* 0x000fcc000001ff00 */
[----:B------:R-:W-:Y:S01]  /*0ee0*/  IMMA.16816.S8.S8 R140, R4.ROW, R12.COL, R140 ;  /* 0x0000000c048c7237 */ /* 0x000fe2000040548c */
[----:B------:R-:W-:Y:S01]  /*0ef0*/  IMAD.MOV.U32 R4, RZ, RZ, R121 ;  /* 0x000000ffff047224 */ /* 0x000fe200078e0079 */
[----:B------:R-:W-:-:S06]  /*0f00*/  CS2R R66, SRZ ;  /* 0x0000000000427805 */ /* 0x000fcc000001ff00 */
[----:B------:R-:W-:Y:S01]  /*0f10*/  IMMA.16816.S8.S8 R32, R4.ROW, R13.COL, R32 ;  /* 0x0000000d04207237 */ /* 0x000fe20000405420 */
[----:B------:R-:W-:Y:S02]  /*0f20*/  MOV R4, R122 ;  /* 0x0000007a00047202 */ /* 0x000fe40000000f00 */
[----:B------:R-:W-:-:S05]  /*0f30*/  CS2R R98, SRZ ;  /* 0x0000000000627805 */ /* 0x000fca000001ff00 */
[----:B------:R-:W-:Y:S01]  /*0f40*/  IMMA.16816.S8.S8 R64, R4.ROW, R13.COL, R64 ;  /* 0x0000000d04407237 */ /* 0x000fe20000405440 */
[----:B------:R-:W-:Y:S02]  /*0f50*/  MOV R4, R123 ;  /* 0x0000007b00047202 */ /* 0x000fe40000000f00 */
[----:B------:R-:W-:-:S05]  /*0f60*/  CS2R R146, SRZ ;  /* 0x0000000000927805 */ /* 0x000fca000001ff00 */
[----:B------:R-:W-:Y:S01]  /*0f70*/  IMMA.16816.S8.S8 R96, R4.ROW, R13.COL, R96 ;  /* 0x0000000d04607237 */ /* 0x000fe20000405460 */
[----:B------:R-:W-:Y:S01]  /*0f80*/  IMAD.MOV.U32 R4, RZ, RZ, R128 ;  /* 0x000000ffff047224 */ /* 0x000fe200078e0080 */
[----:B------:R-:W-:-:S06]  /*0f90*/  CS2R R150, SRZ ;  /* 0x0000000000967805 */ /* 0x000fcc000001ff00 */
[----:B------:R-:W-:Y:S01]  /*0fa0*/  IMMA.16816.S8.S8 R144, R4.ROW, R13.COL, R144 ;  /* 0x0000000d04907237 */ /* 0x000fe20000405490 */
[----:B------:R-:W-:-:S07]  /*0fb0*/  MOV R4, R129 ;  /* 0x0000008100047202 */ /* 0x000fce0000000f00 */
[----:B----4-:R-:W-:Y:S01]  /*0fc0*/  IMMA.16816.S8.S8 R136, R136.ROW, R14.COL, R60 ;  /* 0x0000000e88887237 */ /* 0x010fe2000040543c */
[----:B------:R-:W2:Y:S01]  /*0fd0*/  LDL.LU.64 R60, [R1+0x30] ;  /* 0x00003000013c7983 */ /* 0x000ea20000300a00 */
[----:B------:R-:W-:-:S06]  /*0fe0*/  CS2R R154, SRZ ;  /* 0x00000000009a7805 */ /* 0x000fcc000001ff00 */
[----:B------:R-:W-:Y:S01]  /*0ff0*/  IMMA.16816.S8.S8 R148, R4.ROW, R13.COL, R148 ;  /* 0x0000000d04947237 */ /* 0x000fe20000405494 */
[----:B------:R-:W-:Y:S02]  /*1000*/  MOV R4, R130 ;  /* 0x0000008200047202 */ /* 0x000fe40000000f00 */
[----:B------:R-:W-:-:S05]  /*1010*/  CS2R R158, SRZ ;  /* 0x00000000009e7805 */ /* 0x000fca000001ff00 */
[----:B------:R-:W-:Y:S01]  /*1020*/  IMMA.16816.S8.S8 R152, R4.ROW, R13.COL, R152 ;  /* 0x0000000d04987237 */ /* 0x000fe20000405498 */
        /* <DEDUP_REMOVED lines=21> */
[----:B------:R-:W-:-:S07]  /*1180*/  IMAD.MOV.U32 R4, RZ, RZ, R131 ;  /* 0x000000ffff047224 */ /* 0x000fce00078e0083 */
[----:B------:R-:W-:Y:S01]  /*1190*/  IMMA.16816.S8.S8 R172, R4.ROW, R14.COL, R172 ;  /* 0x0000000e04ac7237 */ /* 0x000fe200004054ac */
[----:B------:R-:W-:Y:S02]  /*11a0*/  MOV R4, R120 ;  /* 0x0000007800047202 */ /* 0x000fe40000000f00 */
[----:B------:R-:W-:Y:S02]  /*11b0*/  CS2R R134, SRZ ;  /* 0x0000000000867805 */ /* 0x000fe4000001ff00 */
[----:B------:R-:W-:Y:S02]  /*11c0*/  MOV R249, RZ ;  /* 0x000000ff00f97202 */ /* 0x000fe40000000f00 */
[----:B------:R-:W-:-:S07]  /*11d0*/  MOV R248, R129 ;  /* 0x0000008100f87202 */ /* 0x000fce0000000f00 */
[----:B------:R-:W-:Y:S01]  /*11e0*/  IMMA.16816.S8.S8 R248, R248.ROW, R12.COL, R132 ;  /* 0x0000000cf8f87237 */ /* 0x000fe20000405484 */
[----:B------:R-:W-:Y:S02]  /*11f0*/  MOV R133, RZ ;  /* 0x000000ff00857202 */ /* 0x000fe40000000f00 */
[----:B------:R-:W-:-:S07]  /*1200*/  MOV R132, R120 ;  /* 0x0000007800847202 */ /* 0x000fce0000000f00 */
[----:B---3--:R-:W-:Y:S08]  /*1210*/  IMMA.16816.S8.S8 R132, R132.ROW, R13.COL, R124 ;  /* 0x0000000d84847237 */ /* 0x008ff0000040547c */
[----:B--2---:R-:W-:Y:S01]  /*1220*/  IMMA.16816.S8.S8 R4, R4.ROW, R15.COL, R60 ;  /* 0x0000000f04047237 */ /* 0x004fe2000040543c */
[----:B------:R-:W2:Y:S04]  /*1230*/  LDL.LU.64 R60, [R1+0x38] ;  /* 0x00003800013c7983 */ /* 0x000ea80000300a00 */
[----:B------:R-:W3:Y:S01]  /*1240*/  LDL.LU.64 R124, [R1+0x50] ;  /* 0x00005000017c7983 */ /* 0x000ee20000300a00 */
[----:B------:R-:W-:-:S02]  /*1250*/  CS2R R42, SRZ ;  /* 0x00000000002a7805 */ /* 0x000fc4000001ff00 */
[----:B------:R-:W-:-:S08]  /*1260*/  CS2R R74, SRZ ;  /* 0x00000000004a7805 */ /* 0x000fd0000001ff00 */
[----:B------:R-:W-:Y:S01]  /*1270*/  MOV R7, RZ ;  /* 0x000000ff00077202 */ /* 0x000fe20000000f00 */
[----:B------:R-:W-:-:S07]  /*1280*/  IMAD.MOV.U32 R6, RZ, RZ, R121 ;  /* 0x000000ffff067224 */ /* 0x000fce00078e0079 */
[----:B------:R-:W-:Y:S01]  /*1290*/  IMMA.16816.S8.S8 R40, R6.ROW, R15.COL, R40 ;  /* 0x0000000f06287237 */ /* 0x000fe20000405428 */
[----:B------:R-:W-:Y:S02]  /*12a0*/  MOV R6, R122 ;  /* 0x0000007a00067202 */ /* 0x000fe40000000f00 */
[----:B------:R-:W-:-:S05]  /*12b0*/  CS2R R106, SRZ ;  /* 0x00000000006a7805 */ /* 0x000fca000001ff00 */
[-C--:B------:R-:W-:Y:S01]  /*12c0*/  IMMA.16816.S8.S8 R72, R6.ROW, R15.reuse.COL, R72 ;  /* 0x0000000f06487237 */ /* 0x080fe20000405448 */
[----:B------:R-:W-:Y:S01]  /*12d0*/  MOV R6, R123 ;  /* 0x0000007b00067202 */ /* 0x000fe20000000f00 */
[----:B------:R-:W-:Y:S01]  /*12e0*/  IMAD.MOV.U32 R30, RZ, RZ, R232 ;  /* 0x000000ffff1e7224 */ /* 0x000fe200078e00e8 */
[----:B------:R-:W-:Y:S02]  /*12f0*/  MOV R31, R233 ;  /* 0x000000e9001f7202 */ /* 0x000fe40000000f00 */
[----:B------:R-:W-:Y:S01]  /*1300*/  CS2R R178, SRZ ;  /* 0x0000000000b27805 */ /* 0x000fe2000001ff00 */
[----:B------:R-:W0:Y:S02]  /*1310*/  LDSM.16.M88.4 R232, [R0+0x2240] ;  /* 0x0022400000e8783b */ /* 0x000e240000000200 */
        /* <DEDUP_REMOVED lines=15> */
[----:B0-----:R-:W-:Y:S01]  /*1410*/  IMMA.16816.S8.S8 R44, R6.ROW, R232.COL, R44 ;  /* 0x000000e8062c7237 */ /* 0x001fe2000040542c */
[----:B------:R-:W-:Y:S02]  /*1420*/  MOV R6, R122 ;  /* 0x0000007a00067202 */ /* 0x000fe40000000f00 */
[----:B------:R-:W-:-:S05]  /*1430*/  CS2R R110, SRZ ;  /* 0x00000000006e7805 */ /* 0x000fca000001ff00 */
[-C--:B------:R-:W-:Y:S01]  /*1440*/  IMMA.16816.S8.S8 R76, R6.ROW, R232.reuse.COL, R76 ;  /* 0x000000e8064c7237 */ /* 0x080fe2000040544c */
[----:B------:R-:W-:Y:S02]  /*1450*/  MOV R6, R123 ;  /* 0x0000007b00067202 */ /* 0x000fe40000000f00 */
[----:B------:R-:W-:Y:S02]  /*1460*/  CS2R R194, SRZ ;  /* 0x0000000000c27805 */ /* 0x000fe4000001ff00 */
[----:B------:R-:W-:Y:S02]  /*1470*/  MOV R13, RZ ;  /* 0x000000ff000d7202 */ /* 0x000fe40000000f00 */
[----:B------:R-:W-:Y:S01]  /*1480*/  MOV R12, R120 ;  /* 0x00000078000c7202 */ /* 0x000fe20000000f00 */
[----:B------:R-:W-:Y:S01]  /*1490*/  IMMA.16816.S8.S8 R108, R6.ROW, R232.COL, R108 ;  /* 0x000000e8066c7237 */ /* 0x000fe2000040546c */
[----:B------:R-:W-:Y:S01]  /*14a0*/  IMAD.MOV.U32 R6, RZ, RZ, R128 ;  /* 0x000000ffff067224 */ /* 0x000fe200078e0080 */
[----:B------:R-:W-:-:S02]  /*14b0*/  MOV R245, RZ ;  /* 0x000000ff00f57202 */ /* 0x000fc40000000f00 */
[----:B------:R-:W-:Y:S02]  /*14c0*/  CS2R R26, SRZ ;  /* 0x00000000001a7805 */ /* 0x000fe4000001ff00 */
[----:B------:R-:W-:-:S07]  /*14d0*/  MOV R244, R131 ;  /* 0x0000008300f47202 */ /* 0x000fce0000000f00 */
[----:B------:R-:W-:Y:S01]  /*14e0*/  IMMA.16816.S8.S8 R244, R244.ROW, R234.COL, R24 ;  /* 0x000000eaf4f47237 */ /* 0x000fe20000405418 */
[----:B------:R-:W-:Y:S01]  /*14f0*/  IMAD.MOV.U32 R24, RZ, RZ, R120 ;  /* 0x000000ffff187224 */ /* 0x000fe200078e0078 */
[----:B------:R-:W-:Y:S02]  /*1500*/  MOV R25, RZ ;  /* 0x000000ff00197202 */ /* 0x000fe40000000f00 */
[----:B------:R-:W-:Y:S02]  /*1510*/  CS2R R198, SRZ ;  /* 0x0000000000c67805 */ /* 0x000fe4000001ff00 */
[----:B------:R-:W-:Y:S02]  /*1520*/  CS2R R202, SRZ ;  /* 0x0000000000ca7805 */ /* 0x000fe4000001ff00 */
[----:B------:R-:W-:Y:S01]  /*1530*/  CS2R R206, SRZ ;  /* 0x0000000000ce7805 */ /* 0x000fe2000001ff00 */
[-C--:B--2---:R-:W-:Y:S08]  /*1540*/  IMMA.16816.S8.S8 R12, R12.ROW, R232.reuse.COL, R60 ;  /* 0x000000e80c0c7237 */ /* 0x084ff0000040543c */
[----:B------:R-:W-:Y:S01]  /*1550*/  IMMA.16816.S8.S8 R60, R6.ROW, R232.COL, R192 ;  /* 0x000000e8063c7237 */ /* 0x000fe200004054c0 */
[----:B------:R-:W2:Y:S07]  /*1560*/  LDL.LU.64 R192, [R1+0x48] ;  /* 0x0000480001c07983 */ /* 0x000eae0000300a00 */
[----:B---3--:R-:W-:Y:S11]  /*1570*/  IMMA.16816.S8.S8 R24, R24.ROW, R235.COL, R124 ;  /* 0x000000eb18187237 */ /* 0x008ff6000040547c */
[----:B------:R-:W-:-:S02]  /*1580*/  MOV R143, R61 ;  /* 0x0000003d008f7202 */ /* 0x000fc40000000f00 */
[----:B------:R-:W-:Y:S02]  /*1590*/  MOV R142, R60 ;  /* 0x0000003c008e7202 */ /* 0x000fe40000000f00 */
[----:B------:R-:W3:Y:S04]  /*15a0*/  LDL.LU.64 R60, [R1+0x40] ;  /* 0x00004000013c7983 */ /* 0x000ee80000300a00 */
[----:B------:R-:W4:Y:S01]  /*15b0*/  LDL.LU.64 R124, [R1+0x18] ;  /* 0x00001800017c7983 */ /* 0x000f220000300a00 */
[----:B------:R-:W-:-:S07]  /*15c0*/  IMAD.MOV.U32 R6, RZ, RZ, R129 ;  /* 0x000000ffff067224 */ /* 0x000fce00078e0081 */
[----:B------:R-:W-:Y:S01]  /*15d0*/  IMMA.16816.S8.S8 R196, R6.ROW, R232.COL, R196 ;  /* 0x000000e806c47237 */ /* 0x000fe200004054c4 */
[----:B------:R-:W-:-:S07]  /*15e0*/  MOV R6, R130 ;  /* 0x0000008200067202 */ /* 0x000fce0000000f00 */
        /* <DEDUP_REMOVED lines=42> */
[-C--:B------:R-:W-:Y:S01]  /*1890*/  IMMA.16816.S8.S8 R224, R6.ROW, R234.reuse.COL, R224 ;  /* 0x000000ea06e07237 */ /* 0x080fe200004054e0 */
[----:B------:R-:W-:Y:S02]  /*18a0*/  MOV R6, R129 ;  /* 0x0000008100067202 */ /* 0x000fe40000000f00 */
[----:B------:R-:W-:Y:S02]  /*18b0*/  CS2R R58, SRZ ;  /* 0x00000000003a7805 */ /* 0x000fe4000001ff00 */
[----:B------:R-:W-:Y:S01]  /*18c0*/  MOV R237, RZ ;  /* 0x000000ff00ed7202 */ /* 0x000fe20000000f00 */
[----:B------:R-:W-:Y:S01]  /*18d0*/  IMAD.MOV.U32 R236, RZ, RZ, R130 ;  /* 0x000000ffffec7224 */ /* 0x000fe200078e0082 */
[----:B------:R-:W-:Y:S01]  /*18e0*/  CS2R R90, SRZ ;  /* 0x00000000005a7805 */ /* 0x000fe2000001ff00 */
[----:B------:R-:W-:Y:S01]  /*18f0*/  IMMA.16816.S8.S8 R228, R6.ROW, R234.COL, R228 ;  /* 0x000000ea06e47237 */ /* 0x000fe200004054e4 */
[----:B------:R-:W-:-:S07]  /*1900*/  MOV R6, R122 ;  /* 0x0000007a00067202 */ /* 0x000fce0000000f00 */
[----:B------:R-:W-:Y:S01]  /*1910*/  IMMA.16816.S8.S8 R236, R236.ROW, R234.COL, R56 ;  /* 0x000000eaecec7237 */ /* 0x000fe20000405438 */
[----:B------:R-:W-:Y:S01]  /*1920*/  MOV R56, R121 ;  /* 0x0000007900387202 */ /* 0x000fe20000000f00 */
[----:B------:R-:W-:-:S06]  /*1930*/  IMAD.MOV.U32 R57, RZ, RZ, RZ ;  /* 0x000000ffff397224 */ /* 0x000fcc00078e00ff */
[----:B------:R-:W-:Y:S01]  /*1940*/  IMMA.16816.S8.S8 R88, R6.ROW, R235.COL, R88 ;  /* 0x000000eb06587237 */ /* 0x000fe20000405458 */
[----:B------:R-:W-:Y:S01]  /*1950*/  MOV R6, R128 ;  /* 0x0000008000067202 */ /* 0x000fe20000000f00 */
[----:B------:R-:W-:Y:S01]  /*1960*/  IMAD.MOV.U32 R121, RZ, RZ, RZ ;  /* 0x000000ffff797224 */ /* 0x000fe200078e00ff */
[----:B------:R-:W-:Y:S02]  /*1970*/  MOV R120, R123 ;  /* 0x0000007b00787202 */ /* 0x000fe40000000f00 */
[----:B------:R-:W-:-:S03]  /*1980*/  CS2R R62, SRZ ;  /* 0x00000000003e7805 */ /* 0x000fc6000001ff00 */
[-C--:B--2---:R-:W-:Y:S01]  /*1990*/  IMMA.16816.S8.S8 R56, R56.ROW, R235.reuse.COL, R192 ;  /* 0x000000eb38387237 */ /* 0x084fe200004054c0 */
[----:B------:R-:W2:Y:S07]  /*19a0*/  LDL.LU.64 R192, [R1] ;  /* 0x0000000001c07983 */ /* 0x000eae0000300a00 */
[-C--:B----4-:R-:W-:Y:S08]  /*19b0*/  IMMA.16816.S8.S8 R124, R6.ROW, R235.reuse.COL, R124 ;  /* 0x000000eb067c7237 */ /* 0x090ff0000040547c */
[----:B---3--:R-:W-:Y:S01]  /*19c0*/  IMMA.16816.S8.S8 R120, R120.ROW, R235.COL, R60 ;  /* 0x000000eb78787237 */ /* 0x008fe2000040543c */
[----:B------:R-:W3:Y:S10]  /*19d0*/  LDL.LU.64 R60, [R1+0x88] ;  /* 0x00008800013c7983 */ /* 0x000ef40000300a00 */
[----:B------:R-:W-:Y:S01]  /*19e0*/  MOV R199, R125 ;  /* 0x0000007d00c77202 */ /* 0x000fe20000000f00 */
[----:B------:R-:W-:-:S02]  /*19f0*/  IMAD.MOV.U32 R198, RZ, RZ, R124 ;  /* 0x000000ffffc67224 */ /* 0x000fc400078e007c */
[----:B------:R-:W4:Y:S01]  /*1a00*/  LDL.LU.64 R124, [R1+0x80] ;  /* 0x00008000017c7983 */ /* 0x000f220000300a00 */
[----:B------:R-:W-:-:S03]  /*1a10*/  MOV R6, R129 ;  /* 0x0000008100067202 */ /* 0x000fc60000000f00 */
[----:B------:R-:W5:Y:S01]  /*1a20*/  LDL.LU.64 R128, [R1+0x8] ;  /* 0x0000080001807983 */ /* 0x000f620000300a00 */
[----:B------:R-:W-:Y:S02]  /*1a30*/  CS2R R126, SRZ ;  /* 0x00000000007e7805 */ /* 0x000fe4000001ff00 */
[----:B------:R-:W-:Y:S02]  /*1a40*/  MOV R10, RZ ;  /* 0x000000ff000a7202 */ /* 0x000fe40000000f00 */
[----:B------:R-:W-:Y:S02]  /*1a50*/  CS2R R134, SRZ ;  /* 0x0000000000867805 */ /* 0x000fe4000001ff00 */
[----:B------:R-:W-:Y:S02]  /*1a60*/  CS2R R138, SRZ ;  /* 0x00000000008a7805 */ /* 0x000fe4000001ff00 */
[----:B------:R-:W-:Y:S02]  /*1a70*/  CS2R R14, SRZ ;  /* 0x00000000000e7805 */ /* 0x000fe4000001ff00 */
[----:B------:R-:W-:-:S02]  /*1a80*/  CS2R R18, SRZ ;  /* 0x0000000000127805 */ /* 0x000fc4000001ff00 */
[----:B------:R-:W-:Y:S02]  /*1a90*/  CS2R R22, SRZ ;  /* 0x0000000000167805 */ /* 0x000fe4000001ff00 */
[----:B------:R-:W-:Y:S01]  /*1aa0*/  CS2R R26, SRZ ;  /* 0x00000000001a7805 */ /* 0x000fe2000001ff00 */
[----:B------:R-:W-:Y:S01]  /*1ab0*/  IMAD.MOV.U32 R147, RZ, RZ, R31 ;  /* 0x000000ffff937224 */ /* 0x000fe200078e001f */
[----:B------:R-:W-:Y:S02]  /*1ac0*/  MOV R146, R30 ;  /* 0x0000001e00927202 */ /* 0x000fe40000000f00 */
[----:B------:R-:W-:Y:S02]  /*1ad0*/  CS2R R30, SRZ ;  /* 0x00000000001e7805 */ /* 0x000fe4000001ff00 */
[----:B------:R-:W-:Y:S02]  /*1ae0*/  CS2R R34, SRZ ;  /* 0x0000000000227805 */ /* 0x000fe4000001ff00 */
[----:B------:R-:W-:-:S02]  /*1af0*/  CS2R R38, SRZ ;  /* 0x0000000000267805 */ /* 0x000fc4000001ff00 */
[----:B------:R-:W-:Y:S02]  /*1b00*/  CS2R R42, SRZ ;  /* 0x00000000002a7805 */ /* 0x000fe4000001ff00 */
[----:B------:R-:W-:Y:S02]  /*1b10*/  CS2R R46, SRZ ;  /* 0x00000000002e7805 */ /* 0x000fe4000001ff00 */
[----:B------:R-:W-:Y:S02]  /*1b20*/  CS2R R50, SRZ ;  /* 0x0000000000327805 */ /* 0x000fe4000001ff00 */
        /* <DEDUP_REMOVED lines=13> */
[----:B------:R-:W-:Y:S01]  /*1c00*/  CS2R R110, SRZ ;  /* 0x00000000006e7805 */ /* 0x000fe2000001ff00 */
[----:B--2---:R-:W-:Y:S01]  /*1c10*/  IMMA.16816.S8.S8 R192, R6.ROW, R235.COL, R192 ;  /* 0x000000eb06c07237 */ /* 0x004fe200004054c0 */
[----:B------:R-:W-:-:S15]  /*1c20*/  MOV R6, R130 ;  /* 0x0000008200067202 */ /* 0x000fde0000000f00 */
[----:B------:R-:W-:-:S03]  /*1c30*/  NOP ;  /* 0x0000000000007918 */ /* 0x000fc60000000000 */
[----:B------:R-:W-:Y:S01]  /*1c40*/  MOV R247, R192 ;  /* 0x000000c000f77202 */ /* 0x000fe20000000f00 */
[----:B------:R-:W-:Y:S02]  /*1c50*/  IMAD.MOV.U32 R246, RZ, RZ, R193 ;  /* 0x000000fffff67224 */ /* 0x000fe400078e00c1 */
[----:B----4-:R-:W-:Y:S01]  /*1c60*/  IMMA.16816.S8.S8 R192, R6.ROW, R235.COL, R124 ;  /* 0x000000eb06c07237 */ /* 0x010fe2000040547c */
[----:B------:R-:W0:Y:S01]  /*1c70*/  LDSM.16.M88.4 R124, [R252+0x1040] ;  /* 0x00104000fc7c783b */ /* 0x000e220000000200 */
[----:B------:R-:W-:Y:S02]  /*1c80*/  MOV R6, R131 ;  /* 0x0000008300067202 */ /* 0x000fe40000000f00 */
[----:B------:R-:W-:-:S15]  /*1c90*/  CS2R R130, SRZ ;  /* 0x0000000000827805 */ /* 0x000fde000001ff00 */
[----:B------:R-:W-:Y:S01]  /*1ca0*/  MOV R251, R192 ;  /* 0x000000c000fb7202 */ /* 0x000fe20000000f00 */
[----:B------:R-:W-:Y:S02]  /*1cb0*/  IMAD.MOV.U32 R250, RZ, RZ, R193 ;  /* 0x000000fffffa7224 */ /* 0x000fe400078e00c1 */
[----:B------:R-:W1:Y:S01]  /*1cc0*/  LDSM.16.M88.4 R192, [R0+0x2880] ;  /* 0x0028800000c0783b */ /* 0x000e620000000200 */
[----:B-----5:R-:W-:Y:S01]  /*1cd0*/  IMMA.16816.S8.S8 R128, R6.ROW, R235.COL, R128 ;  /* 0x000000eb06807237 */ /* 0x020fe20000405480 */
[----:B0-----:R-:W-:-:S15]  /*1ce0*/  MOV R6, R124 ;  /* 0x0000007c00067202 */ /* 0x001fde0000000f00 */
[----:B------:R-:W-:-:S03]  /*1cf0*/  NOP ;  /* 0x0000000000007918 */ /* 0x000fc60000000000 */
[----:B------:R-:W-:Y:S01]  /*1d00*/  IMAD.MOV.U32 R210, RZ, RZ, R128 ;  /* 0x000000ffffd27224 */ /* 0x000fe200078e0080 */
[----:B------:R-:W-:Y:S02]  /*1d10*/  MOV R211, R129 ;  /* 0x0000008100d37202 */ /* 0x000fe40000000f00 */
[C---:B-1----:R-:W-:Y:S08]  /*1d20*/  IMMA.16816.S8.S8 R128, R6.reuse.ROW, R192.COL, R8 ;  /* 0x000000c006807237 */ /* 0x042ff00000405408 */
[----:B------:R-:W-:-:S15]  /*1d30*/  IMMA.16816.S8.S8 R8, R6.ROW, R193.COL, R132 ;  /* 0x000000c106087237 */ /* 0x000fde0000405484 */
[----:B------:R-:W-:-:S04]  /*1d40*/  NOP ;  /* 0x0000000000007918 */ /* 0x000fc80000000000 */
[----:B------:R-:W-:Y:S01]  /*1d50*/  MOV R207, R9 ;  /* 0x0000000900cf7202 */ /* 0x000fe20000000f00 */
[----:B------:R-:W-:Y:S02]  /*1d60*/  IMAD.MOV.U32 R206, RZ, RZ, R8 ;  /* 0x000000ffffce7224 */ /* 0x000fe400078e0008 */
[----:B------:R-:W-:Y:S01]  /*1d70*/  IMMA.16816.S8.S8 R8, R6.ROW, R194.COL, R136 ;  /* 0x000000c206087237 */ /* 0x000fe20000405488 */
[----:B------:R-:W-:-:S15]  /*1d80*/  IMAD.MOV.U32 R6, RZ, RZ, RZ ;  /* 0x000000ffff067224 */ /* 0x000fde00078e00ff */
[----:B------:R-:W-:-:S03]  /*1d90*/  NOP ;  /* 0x0000000000007918 */ /* 0x000fc60000000000 */
[----:B------:R-:W-:Y:S02]  /*1da0*/  MOV R203, R9 ;  /* 0x0000000900cb7202 */ /* 0x000fe40000000f00 */
[----:B------:R-:W-:Y:S02]  /*1db0*/  MOV R202, R8 ;  /* 0x0000000800ca7202 */ /* 0x000fe40000000f00 */
[----:B------:R-:W-:Y:S02]  /*1dc0*/  MOV R9, RZ ;  /* 0x000000ff00097202 */ /* 0x000fe40000000f00 */
[----:B------:R-:W-:-:S07]  /*1dd0*/  MOV R8, R124 ;  /* 0x0000007c00087202 */ /* 0x000fce0000000f00 */
[----:B------:R-:W-:Y:S01]  /*1de0*/  IMMA.16816.S8.S8 R4, R8.ROW, R195.COL, R4 ;  /* 0x000000c308047237 */ /* 0x000fe20000405404 */
[----:B------:R-:W0:-:S15]  /*1df0*/  LDSM.16.M88.4 R8, [R0+0x2a80] ;  /* 0x002a80000008783b */ /* 0x000e1e0000000200 */
[----:B------:R-:W-:Y:S01]  /*1e00*/  MOV R7, RZ ;  /* 0x000000ff00077202 */ /* 0x000fe20000000f00 */
[----:B------:R-:W-:-:S07]  /*1e10*/  IMAD.MOV.U32 R6, RZ, RZ, R124 ;  /* 0x000000ffff067224 */ /* 0x000fce00078e007c */
[C---:B0-----:R-:W-:Y:S08]  /*1e20*/  IMMA.16816.S8.S8 R12, R6.reuse.ROW, R8.COL, R12 ;  /* 0x00000008060c7237 */ /* 0x041ff0000040540c */
[C---:B------:R-:W-:Y:S08]  /*1e30*/  IMMA.16816.S8.S8 R16, R6.reuse.ROW, R9.COL, R16 ;  /* 0x0000000906107237 */ /* 0x040ff00000405410 */
[C---:B------:R-:W-:Y:S08]  /*1e40*/  IMMA.16816.S8.S8 R20, R6.reuse.ROW, R10.COL, R20 ;  /* 0x0000000a06147237 */ /* 0x040ff00000405414 */
[----:B------:R-:W-:Y:S01]  /*1e50*/  IMMA.16816.S8.S8 R24, R6.ROW, R11.COL, R24 ;  /* 0x0000000b06187237 */ /* 0x000fe20000405418 */
[----:B------:R-:W-:-:S07]  /*1e60*/  MOV R6, R125 ;  /* 0x0000007d00067202 */ /* 0x000fce0000000f00 */
[C---:B------:R-:W-:Y:S08]  /*1e70*/  IMMA.16816.S8.S8 R28, R6.reuse.ROW, R192.COL, R28 ;  /* 0x000000c0061c7237 */ /* 0x040ff0000040541c */
[C---:B------:R-:W-:Y:S08]  /*1e80*/  IMMA.16816.S8.S8 R32, R6.reuse.ROW, R193.COL, R32 ;  /* 0x000000c106207237 */ /* 0x040ff00000405420 */
[C---:B------:R-:W-:Y:S08]  /*1e90*/  IMMA.16816.S8.S8 R36, R6.reuse.ROW, R194.COL, R36 ;  /* 0x000000c206247237 */ /* 0x040ff00000405424 */
[C---:B------:R-:W-:Y:S08]  /*1ea0*/  IMMA.16816.S8.S8 R40, R6.reuse.ROW, R195.COL, R40 ;  /* 0x000000c306287237 */ /* 0x040ff00000405428 */
[C---:B------:R-:W-:Y:S08]  /*1eb0*/  IMMA.16816.S8.S8 R44, R6.reuse.ROW, R8.COL, R44 ;  /* 0x00000008062c7237 */ /* 0x040ff0000040542c */
[C---:B------:R-:W-:Y:S08]  /*1ec0*/  IMMA.16816.S8.S8 R48, R6.reuse.ROW, R9.COL, R48 ;  /* 0x0000000906307237 */ /* 0x040ff00000405430 */
[C---:B------:R-:W-:Y:S08]  /*1ed0*/  IMMA.16816.S8.S8 R52, R6.reuse.ROW, R10.COL, R52 ;  /* 0x0000000a06347237 */ /* 0x040ff00000405434 */
[----:B------:R-:W-:Y:S01]  /*1ee0*/  IMMA.16816.S8.S8 R56, R6.ROW, R11.COL, R56 ;  /* 0x0000000b06387237 */ /* 0x000fe20000405438 */
[----:B------:R-:W-:-:S07]  /*1ef0*/  MOV R6, R126 ;  /* 0x0000007e00067202 */ /* 0x000fce0000000f00 */
[C---:B---3--:R-:W-:Y:S08]  /*1f00*/  IMMA.16816.S8.S8 R60, R6.reuse.ROW, R192.COL, R60 ;  /* 0x000000c0063c7237 */ /* 0x048ff0000040543c */
[C---:B------:R-:W-:Y:S08]  /*1f10*/  IMMA.16816.S8.S8 R64, R6.reuse.ROW, R193.COL, R64 ;  /* 0x000000c106407237 */ /* 0x040ff00000405440 */
[C---:B------:R-:W-:Y:S08]  /*1f20*/  IMMA.16816.S8.S8 R68, R6.reuse.ROW, R194.COL, R68 ;  /* 0x000000c206447237 */ /* 0x040ff00000405444 */
[C---:B------:R-:W-:Y:S08]  /*1f30*/  IMMA.16816.S8.S8 R72, R6.reuse.ROW, R195.COL, R72 ;  /* 0x000000c306487237 */ /* 0x040ff00000405448 */
[C---:B------:R-:W-:Y:S08]  /*1f40*/  IMMA.16816.S8.S8 R76, R6.reuse.ROW, R8.COL, R76 ;  /* 0x00000008064c7237 */ /* 0x040ff0000040544c */
[C---:B------:R-:W-:Y:S08]  /*1f50*/  IMMA.16816.S8.S8 R80, R6.reuse.ROW, R9.COL, R80 ;  /* 0x0000000906507237 */ /* 0x040ff00000405450 */
[C---:B------:R-:W-:Y:S08]  /*1f60*/  IMMA.16816.S8.S8 R84, R6.reuse.ROW, R10.COL, R84 ;  /* 0x0000000a06547237 */ /* 0x040ff00000405454 */
[----:B------:R-:W-:Y:S01]  /*1f70*/  IMMA.16816.S8.S8 R88, R6.ROW, R11.COL, R88 ;  /* 0x0000000b06587237 */ /* 0x000fe20000405458 */
[----:B------:R-:W-:-:S02]  /*1f80*/  IMAD.MOV.U32 R6, RZ, RZ, R127 ;  /* 0x000000ffff067224 */ /* 0x000fc400078e007f */
[----:B------:R-:W0:Y:S01]  /*1f90*/  LDSM.16.M88.4 R124, [R252+0x1240] ;  /* 0x00124000fc7c783b */ /* 0x000e220000000200 */
[----:B------:R-:W-:Y:S02]  /*1fa0*/  CS2R R114, SRZ ;  /* 0x0000000000727805 */ /* 0x000fe4000001ff00 */
[----:B------:R-:W-:Y:S02]  /*1fb0*/  CS2R R118, SRZ ;  /* 0x0000000000767805 */ /* 0x000fe4000001ff00 */
[----:B------:R-:W-:Y:S01]  /*1fc0*/  CS2R R122, SRZ ;  /* 0x00000000007a7805 */ /* 0x000fe2000001ff00 */
[----:B------:R-:W-:Y:S01]  /*1fd0*/  IMAD.MOV.U32 R243, RZ, RZ, R128 ;  /* 0x000000fffff37224 */ /* 0x000fe200078e0080 */
[----:B------:R-:W-:Y:S01]  /*1fe0*/  MOV R242, R129 ;  /* 0x0000008100f27202 */ /* 0x000fe20000000f00 */
[----:B------:R-:W-:Y:S01]  /*1ff0*/  IMMA.16816.S8.S8 R92, R6.ROW, R192.COL, R92 ;  /* 0x000000c0065c7237 */ /* 0x000fe2000040545c */
[----:B------:R-:W-:Y:S02]  /*2000*/  MOV R128, R146 ;  /* 0x0000009200807202 */ /* 0x000fe40000000f00 */
[----:B------:R-:W-:-:S02]  /*2010*/  CS2R R130, SRZ ;  /* 0x0000000000827805 */ /* 0x000fc4000001ff00 */
[----:B------:R-:W-:-:S03]  /*2020*/  MOV R129, R147 ;  /* 0x0000009300817202 */ /* 0x000fc60000000f00 */
[C---:B------:R-:W-:Y:S08]  /*2030*/  IMMA.16816.S8.S8 R96, R6.reuse.ROW, R193.COL, R96 ;  /* 0x000000c106607237 */ /* 0x040ff00000405460 */
[C---:B------:R-:W-:Y:S08]  /*2040*/  IMMA.16816.S8.S8 R100, R6.reuse.ROW, R194.COL, R100 ;  /* 0x000000c206647237 */ /* 0x040ff00000405464 */
[C---:B------:R-:W-:Y:S08]  /*2050*/  IMMA.16816.S8.S8 R104, R6.reuse.ROW, R195.COL, R104 ;  /* 0x000000c306687237 */ /* 0x040ff00000405468 */
[C---:B------:R-:W-:Y:S08]  /*2060*/  IMMA.16816.S8.S8 R108, R6.reuse.ROW, R8.COL, R108 ;  /* 0x00000008066c7237 */ /* 0x040ff0000040546c */
[C---:B------:R-:W-:Y:S08]  /*2070*/  IMMA.16816.S8.S8 R112, R6.reuse.ROW, R9.COL, R112 ;  /* 0x0000000906707237 */ /* 0x040ff00000405470 */
[C---:B------:R-:W-:Y:S08]  /*2080*/  IMMA.16816.S8.S8 R116, R6.reuse.ROW, R10.COL, R116 ;  /* 0x0000000a06747237 */ /* 0x040ff00000405474 */
[----:B------:R-:W-:Y:S01]  /*2090*/  IMMA.16816.S8.S8 R120, R6.ROW, R11.COL, R120 ;  /* 0x0000000b06787237 */ /* 0x000fe20000405478 */
[----:B0-----:R-:W-:Y:S01]  /*20a0*/  MOV R6, R124 ;  /* 0x0000007c00067202 */ /* 0x001fe20000000f00 */
[----:B------:R-:W-:Y:S01]  /*20b0*/  IMAD.MOV.U32 R132, RZ, RZ, R248 ;  /* 0x000000ffff847224 */ /* 0x000fe200078e00f8 */
[----:B------:R-:W-:-:S05]  /*20c0*/  MOV R133, R249 ;  /* 0x000000f900857202 */ /* 0x000fca0000000f00 */
[----:B------:R-:W-:Y:S01]  /*20d0*/  IMMA.16816.S8.S8 R128, R6.ROW, R192.COL, R128 ;  /* 0x000000c006807237 */ /* 0x000fe20000405480 */
[----:B------:R-:W-:Y:S01]  /*20e0*/  MOV R6, R125 ;  /* 0x0000007d00067202 */ /* 0x000fe20000000f00 */
[----:B------:R-:W-:Y:S01]  /*20f0*/  IMAD.MOV.U32 R136, RZ, RZ, R240 ;  /* 0x000000ffff887224 */ /* 0x000fe200078e00f0 */
[----:B------:R-:W-:-:S05]  /*2100*/  MOV R137, R241 ;  /* 0x000000f100897202 */ /* 0x000fca0000000f00 */
[----:B------:R-:W-:Y:S01]  /*2110*/  IMMA.16816.S8.S8 R132, R6.ROW, R192.COL, R132 ;  /* 0x000000c006847237 */ /* 0x000fe20000405484 */
[----:B------:R-:W-:Y:S01]  /*2120*/  MOV R6, R126 ;  /* 0x0000007e00067202 */ /* 0x000fe20000000f00 */
[----:B------:R-:W-:Y:S01]  /*2130*/  IMAD.MOV.U32 R232, RZ, RZ, R143 ;  /* 0x000000ffffe87224 */ /* 0x000fe200078e008f */
[----:B------:R-:W-:Y:S02]  /*2140*/  MOV R215, R142 ;  /* 0x0000008e00d77202 */ /* 0x000fe40000000f00 */
[----:B------:R-:W-:-:S03]  /*2150*/  CS2R R142, SRZ ;  /* 0x00000000008e7805 */ /* 0x000fc6000001ff00 */
        /* <DEDUP_REMOVED lines=38> */
[----:B------:R-:W-:Y:S02]  /*23c0*/  MOV R192, R215 ;  /* 0x000000d700c07202 */ /* 0x000fe40000000f00 */
[----:B------:R-:W-:-:S04]  /*23d0*/  MOV R193, R232 ;  /* 0x000000e800c17202 */ /* 0x000fc80000000f00 */
[----:B------:R-:W-:Y:S01]  /*23e0*/  IMMA.16816.S8.S8 R188, R6.ROW, R195.COL, R188 ;  /* 0x000000c306bc7237 */ /* 0x000fe200004054bc */
[----:B------:R-:W-:Y:S02]  /*23f0*/  CS2R R194, SRZ ;  /* 0x0000000000c27805 */ /* 0x000fe4000001ff00 */
[----:B------:R-:W-:Y:S01]  /*2400*/  MOV R6, R124 ;  /* 0x0000007c00067202 */ /* 0x000fe20000000f00 */
[----:B------:R-:W-:Y:S01]  /*2410*/  IMAD.MOV.U32 R18, RZ, RZ, R199 ;  /* 0x000000ffff127224 */ /* 0x000fe200078e00c7 */
[----:B------:R-:W-:Y:S02]  /*2420*/  MOV R23, R198 ;  /* 0x000000c600177202 */ /* 0x000fe40000000f00 */
[----:B------:R-:W-:-:S03]  /*2430*/  CS2R R198, SRZ ;  /* 0x0000000000c67805 */ /* 0x000fc6000001ff00 */
[-C--:B------:R-:W-:Y:S01]  /*2440*/  IMMA.16816.S8.S8 R192, R6.ROW, R8.reuse.COL, R192 ;  /* 0x0000000806c07237 */ /* 0x080fe200004054c0 */
[----:B------:R-:W-:Y:S01]  /*2450*/  IMAD.MOV.U32 R6, RZ, RZ, R125 ;  /* 0x000000ffff067224 */ /* 0x000fe200078e007d */
[----:B------:R-:W-:Y:S02]  /*2460*/  MOV R15, R203 ;  /* 0x000000cb000f7202 */ /* 0x000fe40000000f00 */
[----:B------:R-:W-:Y:S02]  /*2470*/  MOV R0, R202 ;  /* 0x000000ca00007202 */ /* 0x000fe40000000f00 */
[----:B------:R-:W-:Y:S02]  /*2480*/  CS2R R202, SRZ ;  /* 0x0000000000ca7805 */ /* 0x000fe4000001ff00 */
[----:B------:R-:W-:Y:S01]  /*2490*/  IMMA.16816.S8.S8 R196, R6.ROW, R8.COL, R196 ;  /* 0x0000000806c47237 */ /* 0x000fe200004054c4 */
[----:B------:R-:W-:Y:S01]  /*24a0*/  MOV R6, R126 ;  /* 0x0000007e00067202 */ /* 0x000fe20000000f00 */
[----:B------:R-:W-:Y:S01]  /*24b0*/  IMAD.MOV.U32 R14, RZ, RZ, R206 ;  /* 0x000000ffff0e7224 */ /* 0x000fe200078e00ce */
[----:B------:R-:W-:-:S02]  /*24c0*/  MOV R19, R207 ;  /* 0x000000cf00137202 */ /* 0x000fc40000000f00 */
[----:B------:R-:W-:-:S03]  /*24d0*/  CS2R R206, SRZ ;  /* 0x0000000000ce7805 */ /* 0x000fc6000001ff00 */
        /* <DEDUP_REMOVED lines=21> */
[----:B------:R-:W-:Y:S01]  /*2630*/  MOV R6, R125 ;  /* 0x0000007d00067202 */ /* 0x000fe20000000f00 */
[----:B------:R-:W-:Y:S01]  /*2640*/  IMAD.MOV.U32 R232, RZ, RZ, R236 ;  /* 0x000000ffffe87224 */ /* 0x000fe200078e00ec */
[----:B------:R-:W-:Y:S02]  /*2650*/  MOV R233, R237 ;  /* 0x000000ed00e97202 */ /* 0x000fe40000000f00 */
[----:B------:R-:W-:-:S03]  /*2660*/  CS2R R234, SRZ ;  /* 0x0000000000ea7805 */ /* 0x000fc6000001ff00 */
[----:B------:R-:W-:Y:S01]  /*2670*/  IMMA.16816.S8.S8 R228, R6.ROW, R10.COL, R228 ;  /* 0x0000000a06e47237 */ /* 0x000fe200004054e4 */
[----:B------:R-:W-:Y:S01]  /*2680*/  MOV R6, R126 ;  /* 0x0000007e00067202 */ /* 0x000fe20000000f00 */
[----:B------:R-:W-:Y:S01]  /*2690*/  IMAD.MOV.U32 R236, RZ, RZ, R244 ;  /* 0x000000ffffec7224 */ /* 0x000fe200078e00f4 */
[----:B------:R-:W-:Y:S02]  /*26a0*/  MOV R237, R245 ;  /* 0x000000f500ed7202 */ /* 0x000fe40000000f00 */
[----:B------:R-:W-:-:S03]  /*26b0*/  CS2R R238, SRZ ;  /* 0x0000000000ee7805 */ /* 0x000fc6000001ff00 */
[-C--:B------:R-:W-:Y:S01]  /*26c0*/  IMMA.16816.S8.S8 R232, R6.ROW, R10.reuse.COL, R232 ;  /* 0x0000000a06e87237 */ /* 0x080fe200004054e8 */
[----:B------:R-:W-:Y:S02]  /*26d0*/  MOV R6, R127 ;  /* 0x0000007f00067202 */ /* 0x000fe40000000f00 */
[----:B------:R-:W-:Y:S02]  /*26e0*/  MOV R240, R23 ;  /* 0x0000001700f07202 */ /* 0x000fe40000000f00 */
[----:B------:R-:W-:Y:S01]  /*26f0*/  MOV R241, R18 ;  /* 0x0000001200f17202 */ /* 0x000fe20000000f00 */
[----:B------:R-:W-:Y:S01]  /*2700*/  IMAD.MOV.U32 R18, RZ, RZ, R243 ;  /* 0x000000ffff127224 */ /* 0x000fe200078e00f3 */
[----:B------:R-:W-:Y:S01]  /*2710*/  MOV R23, R242 ;  /* 0x000000f200177202 */ /* 0x000fe20000000f00 */
[----:B------:R-:W-:Y:S01]  /*2720*/  IMMA.16816.S8.S8 R236, R6.ROW, R10.COL, R236 ;  /* 0x0000000a06ec7237 */ /* 0x000fe200004054ec */
[----:B------:R-:W-:Y:S01]  /*2730*/  IMAD.MOV.U32 R6, RZ, RZ, R124 ;  /* 0x000000ffff067224 */ /* 0x000fe200078e007c */
[----:B------:R-:W-:Y:S01]  /*2740*/  CS2R R242, SRZ ;  /* 0x0000000000f27805 */ /* 0x000fe2000001ff00 */
[----:B------:R-:W-:Y:S01]  /*2750*/  IMAD.MOV.U32 R244, RZ, RZ, R247 ;  /* 0x000000fffff47224 */ /* 0x000fe200078e00f7 */
[----:B------:R-:W-:-:S02]  /*2760*/  MOV R245, R246 ;  /* 0x000000f600f57202 */ /* 0x000fc40000000f00 */
[----:B------:R-:W-:-:S03]  /*2770*/  CS2R R246, SRZ ;  /* 0x0000000000f67805 */ /* 0x000fc6000001ff00 */
[-C--:B------:R-:W-:Y:S01]  /*2780*/  IMMA.16816.S8.S8 R240, R6.ROW, R11.reuse.COL, R240 ;  /* 0x0000000b06f07237 */ /* 0x080fe200004054f0 */
[----:B------:R-:W-:Y:S01]  /*2790*/  MOV R6, R125 ;  /* 0x0000007d00067202 */ /* 0x000fe20000000f00 */
[----:B------:R-:W-:Y:S01]  /*27a0*/  IMAD.MOV.U32 R248, RZ, RZ, R251 ;  /* 0x000000fffff87224 */ /* 0x000fe200078e00fb */
[----:B------:R-:W-:Y:S02]  /*27b0*/  MOV R249, R250 ;  /* 0x000000fa00f97202 */ /* 0x000fe40000000f00 */
[----:B------:R-:W-:Y:S02]  /*27c0*/  CS2R R250, SRZ ;  /* 0x0000000000fa7805 */ /* 0x000fe4000001ff00 */
[----:B------:R-:W-:Y:S01]  /*27d0*/  MOV R8, R127 ;  /* 0x0000007f00087202 */ /* 0x000fe20000000f00 */
[----:B------:R-:W-:Y:S01]  /*27e0*/  IMAD.MOV.U32 R9, RZ, RZ, RZ ;  /* 0x000000ffff097224 */ /* 0x000fe200078e00ff */
[----:B------:R-:W-:Y:S01]  /*27f0*/  IMMA.16816.S8.S8 R244, R6.ROW, R11.COL, R244 ;  /* 0x0000000b06f47237 */ /* 0x000fe200004054f4 */
[----:B------:R-:W-:-:S02]  /*2800*/  MOV R6, R126 ;  /* 0x0000007e00067202 */ /* 0x000fc40000000f00 */
[----:B------:R-:W-:Y:S02]  /*2810*/  CS2R R126, SRZ ;  /* 0x00000000007e7805 */ /* 0x000fe4000001ff00 */
[----:B------:R-:W-:Y:S02]  /*2820*/  MOV R124, R27 ;  /* 0x0000001b007c7202 */ /* 0x000fe40000000f00 */
[----:B------:R-:W-:Y:S02]  /*2830*/  MOV R125, R22 ;  /* 0x00000016007d7202 */ /* 0x000fe40000000f00 */
[----:B------:R-:W0:Y:S01]  /*2840*/  LDC R22, c[0x0][0x3a0] ;  /* 0x0000e800ff167b82 */ /* 0x000e220000000800 */
[-C--:B------:R-:W-:Y:S08]  /*2850*/  IMMA.16816.S8.S8 R248, R6.ROW, R11.reuse.COL, R248 ;  /* 0x0000000b06f87237 */ /* 0x080ff000004054f8 */
[----:B------:R-:W-:Y:S01]  /*2860*/  IMMA.16816.S8.S8 R8, R8.ROW, R11.COL, R124 ;  /* 0x0000000b08087237 */ /* 0x000fe2000040547c */
[----:B------:R-:W-:-:S02]  /*2870*/  MOV R7, R23 ;  /* 0x0000001700077202 */ /* 0x000fc40000000f00 */
[----:B------:R-:W-:-:S03]  /*2880*/  MOV R6, R18 ;  /* 0x0000001200067202 */ /* 0x000fc60000000f00 */
[----:B------:R1:W-:Y:S04]  /*2890*/  STL [R1+0x14], R7 ;  /* 0x0000140701007387 */ /* 0x0003e80000100800 */
[----:B------:R2:W-:Y:S01]  /*28a0*/  STL [R1+0x10], R6 ;  /* 0x0000100601007387 */ /* 0x0005e20000100800 */
[----:B-1----:R-:W-:-:S06]  /*28b0*/  MOV R7, R14 ;  /* 0x0000000e00077202 */ /* 0x002fcc0000000f00 */
[----:B------:R-:W-:Y:S01]  /*28c0*/  IMAD.MOV.U32 R10, RZ, RZ, R19 ;  /* 0x000000ffff0a7224 */ /* 0x000fe200078e0013 */
[----:B--2---:R-:W-:-:S04]  /*28d0*/  MOV R6, R15 ;  /* 0x0000000f00067202 */ /* 0x004fc80000000f00 */
[----:B------:R-:W-:Y:S04]  /*28e0*/  STL [R1+0x24], R10 ;  /* 0x0000240a01007387 */ /* 0x000fe80000100800 */
[----:B------:R-:W-:Y:S04]  /*28f0*/  STL [R1+0x20], R7 ;  /* 0x0000200701007387 */ /* 0x000fe80000100800 */
[----:B------:R-:W-:Y:S04]  /*2900*/  STL [R1+0x2c], R6 ;  /* 0x00002c0601007387 */ /* 0x000fe80000100800 */
[----:B------:R1:W-:Y:S04]  /*2910*/  STL [R1+0x34], R5 ;  /* 0x0000340501007387 */ /* 0x0003e80000100800 */
[----:B------:R-:W-:Y:S04]  /*2920*/  STL [R1+0x28], R0 ;  /* 0x0000280001007387 */ /* 0x000fe80000100800 */
[----:B------:R2:W-:Y:S04]  /*2930*/  STL [R1+0x30], R4 ;  /* 0x0000300401007387 */ /* 0x0005e80000100800 */
[----:B------:R-:W-:Y:S04]  /*2940*/  STL [R1+0x3c], R13 ;  /* 0x00003c0d01007387 */ /* 0x000fe80000100800 */
[----:B------:R-:W-:Y:S04]  /*2950*/  STL [R1+0x38], R12 ;  /* 0x0000380c01007387 */ /* 0x000fe80000100800 */
[----:B------:R-:W-:Y:S04]  /*2960*/  STL [R1+0x54], R25 ;  /* 0x0000541901007387 */ /* 0x000fe80000100800 */
[----:B------:R-:W-:Y:S04]  /*2970*/  STL [R1+0x50], R24 ;  /* 0x0000501801007387 */ /* 0x000fe80000100800 */
[----:B------:R-:W-:Y:S04]  /*2980*/  STL [R1+0x4c], R57 ;  /* 0x00004c3901007387 */ /* 0x000fe80000100800 */
[----:B------:R3:W-:Y:S04]  /*2990*/  STL [R1+0x48], R56 ;  /* 0x0000483801007387 */ /* 0x0007e80000100800 */
[----:B------:R4:W-:Y:S04]  /*29a0*/  STL [R1+0x44], R121 ;  /* 0x0000447901007387 */ /* 0x0009e80000100800 */
[----:B------:R4:W-:Y:S04]  /*29b0*/  STL [R1+0x40], R120 ;  /* 0x0000407801007387 */ /* 0x0009e80000100800 */
[----:B------:R4:W-:Y:S01]  /*29c0*/  STL [R1+0x1c], R241 ;  /* 0x00001cf101007387 */ /* 0x0009e20000100800 */
[----:B------:R-:W-:-:S03]  /*29d0*/  UIADD3 UR4, UPT, UPT, UR4, 0x20, URZ ;  /* 0x0000002004047890 */ /* 0x000fc6000fffe0ff */
[----:B------:R4:W-:Y:S04]  /*29e0*/  STL [R1+0x18], R240 ;  /* 0x000018f001007387 */ /* 0x0009e80000100800 */
[----:B------:R4:W-:Y:S04]  /*29f0*/  STL [R1+0x4], R245 ;  /* 0x000004f501007387 */ /* 0x0009e80000100800 */
[----:B------:R4:W-:Y:S04]  /*2a00*/  STL [R1], R244 ;  /* 0x000000f401007387 */ /* 0x0009e80000100800 */
[----:B------:R4:W-:Y:S04]  /*2a10*/  STL [R1+0xc], R9 ;  /* 0x00000c0901007387 */ /* 0x0009e80000100800 */
[----:B------:R4:W-:Y:S01]  /*2a20*/  STL [R1+0x8], R8 ;  /* 0x0000080801007387 */ /* 0x0009e20000100800 */
[----:B0-----:R-:W-:-:S02]  /*2a30*/  ISETP.LE.AND P0, PT, R22, UR4, PT ;  /* 0x0000000416007c0c */ /* 0x001fc4000bf03270 */
[----:B------:R-:W-:Y:S01]  /*2a40*/  IADD3 R3, P1, PT, R3, 0x20, RZ ;  /* 0x0000002003037810 */ /* 0x000fe20007f3e0ff */
[----:B-1----:R-:W-:Y:S01]  /*2a50*/  IMAD.MOV.U32 R5, RZ, RZ, R129 ;  /* 0x000000ffff057224 */ /* 0x002fe200078e0081 */
[----:B--2---:R-:W-:Y:S01]  /*2a60*/  MOV R4, R128 ;  /* 0x0000008000047202 */ /* 0x004fe20000000f00 */
[----:B---3--:R-:W-:Y:S01]  /*2a70*/  IMAD.MOV.U32 R56, RZ, RZ, R232 ;  /* 0x000000ffff387224 */ /* 0x008fe200078e00e8 */
[----:B------:R-:W-:Y:S01]  /*2a80*/  MOV R57, R233 ;  /* 0x000000e900397202 */ /* 0x000fe20000000f00 */
[----:B------:R-:W-:Y:S01]  /*2a90*/  IMAD.X R2, RZ, RZ, R2, P1 ;  /* 0x000000ffff027224 */ /* 0x000fe200008e0602 */
[----:B------:R-:W-:Y:S01]  /*2aa0*/  MOV R25, R237 ;  /* 0x000000ed00197202 */ /* 0x000fe20000000f00 */
[----:B------:R-:W-:Y:S01]  /*2ab0*/  IMAD.MOV.U32 R125, RZ, RZ, R249 ;  /* 0x000000ffff7d7224 */ /* 0x000fe200078e00f9 */
[----:B------:R-:W-:Y:S02]  /*2ac0*/  MOV R24, R236 ;  /* 0x000000ec00187202 */ /* 0x000fe40000000f00 */
[----:B------:R-:W-:Y:S01]  /*2ad0*/  MOV R124, R248 ;  /* 0x000000f8007c7202 */ /* 0x000fe20000000f00 */
[----:B------:R-:W-:Y:S06]  /*2ae0*/  BAR.SYNC.DEFER_BLOCKING 0x0 ;  /* 0x0000000000007b1d */ /* 0x000fec0000010000 */
[----:B----4-:R-:W-:Y:S05]  /*2af0*/  @!P0 BRA `(.L_x_1) ;  /* 0xffffffdc00348947 */ /* 0x010fea000383ffff */
.L_x_0:
[----:B------:R-:W2:Y:S01]  /*2b00*/  LDL.LU R6, [R1+0x34] ;  /* 0x0000340001067983 */ /* 0x000ea20000300800 */
[----:B------:R-:W1:Y:S03]  /*2b10*/  LDCU.64 UR4, c[0x0][0x390] ;  /* 0x00007200ff0477ac */ /* 0x000e660008000a00 */
[----:B------:R-:W4:Y:S04]  /*2b20*/  LDL.LU R0, [R1+0x38] ;  /* 0x0000380001007983 */ /* 0x000f280000300800 */
[----:B------:R-:W5:Y:S04]  /*2b30*/  LDL.LU R23, [R1+0x44] ;  /* 0x0000440001177983 */ /* 0x000f680000300800 */
[----:B------:R-:W3:Y:S04]  /*2b40*/  LDL.LU R26, [R1+0x40] ;  /* 0x00004000011a7983 */ /* 0x000ee80000300800 */
        /* <DEDUP_REMOVED lines=8> */
[----:B------:R-:W3:Y:S04]  /*2bd0*/  LDL.LU R34, [R1] ;  /* 0x0000000001227983 */ /* 0x000ee80000300800 */
[----:B------:R-:W3:Y:S04]  /*2be0*/  LDL.LU R31, [R1+0x4] ;  /* 0x00000400011f7983 */ /* 0x000ee80000300800 */
[----:B------:R-:W3:Y:S04]  /*2bf0*/  LDL.LU R30, [R1+0x14] ;  /* 0x00001400011e7983 */ /* 0x000ee80000300800 */
[----:B------:R-:W3:Y:S04]  /*2c00*/  LDL.LU R27, [R1+0x3c] ;  /* 0x00003c00011b7983 */ /* 0x000ee80000300800 */
[----:B------:R-:W3:Y:S04]  /*2c10*/  LDL.LU R22, [R1+0x24] ;  /* 0x0000240001167983 */ /* 0x000ee80000300800 */
[----:B------:R-:W3:Y:S04]  /*2c20*/  LDL.LU R19, [R1+0x50] ;  /* 0x0000500001137983 */ /* 0x000ee80000300800 */
[----:B------:R-:W3:Y:S04]  /*2c30*/  LDL.LU R15, [R1+0x30] ;  /* 0x00003000010f7983 */ /* 0x000ee80000300800 */
[----:B0-----:R-:W3:Y:S04]  /*2c40*/  LDL.LU R14, [R1+0x2c] ;  /* 0x00002c00010e7983 */ /* 0x001ee80000300800 */
[----:B------:R-:W3:Y:S04]  /*2c50*/  LDL.LU R18, [R1+0x28] ;  /* 0x0000280001127983 */ /* 0x000ee80000300800 */
[----:B------:R-:W3:Y:S01]  /*2c60*/  LDL.LU R11, [R1+0x54] ;  /* 0x00005400010b7983 */ /* 0x000ee20000300800 */
[----:B------:R-:W0:Y:S02]  /*2c70*/  S2R R47, SR_TID.X ;  /* 0x00000000002f7919 */ /* 0x000e240000002100 */
[----:B0-----:R-:W-:-:S02]  /*2c80*/  SHF.L.U32 R2, R47, 0x1, RZ ;  /* 0x000000012f027819 */ /* 0x001fc400000006ff */
[----:B------:R-:W-:-:S04]  /*2c90*/  LOP3.LUT R9, R47, 0x1f, RZ, 0xc0, !PT ;  /* 0x0000001f2f097812 */ /* 0x000fc800078ec0ff */
[----:B------:R-:W-:-:S04]  /*2ca0*/  SHF.R.U64 R9, R9, 0x2, RZ ;  /* 0x0000000209097819 */ /* 0x000fc800000012ff */
[----:B------:R-:W-:Y:S02]  /*2cb0*/  LOP3.LUT R9, R9, 0x3c0, R47, 0xf8, !PT ;  /* 0x000003c009097812 */ /* 0x000fe400078ef82f */
[----:B--2---:R-:W-:Y:S02]  /*2cc0*/  MOV R10, R6 ;  /* 0x00000006000a7202 */ /* 0x004fe40000000f00 */
[----:B------:R-:W0:Y:S01]  /*2cd0*/  S2R R6, SR_CTAID.Y ;  /* 0x0000000000067919 */ /* 0x000e220000002600 */
[----:B----4-:R-:W-:Y:S02]  /*2ce0*/  MOV R8, R0 ;  /* 0x0000000000087202 */ /* 0x010fe40000000f00 */
[----:B------:R-:W2:Y:S01]  /*2cf0*/  LDC R0, c[0x0][0x39c] ;  /* 0x0000e700ff007b82 */ /* 0x000ea20000000800 */
[----:B------:R-:W-:Y:S02]  /*2d00*/  MOV R62, R10 ;  /* 0x0000000a003e7202 */ /* 0x000fe40000000f00 */
[----:B-----5:R-:W-:Y:S01]  /*2d10*/  MOV R51, R23 ;  /* 0x0000001700337202 */ /* 0x020fe20000000f00 */
[----:B---3--:R-:W-:Y:S01]  /*2d20*/  IMAD.MOV.U32 R54, RZ, RZ, R26 ;  /* 0x000000ffff367224 */ /* 0x008fe200078e001a */
[----:B--2---:R-:W-:Y:S01]  /*2d30*/  SHF.R.S32.HI R3, RZ, 0x1f, R0 ;  /* 0x0000001fff037819 */ /* 0x004fe20000011400 */
[----:B0-----:R-:W-:-:S05]  /*2d40*/  IMAD.SHL.U32 R6, R6, 0x80, RZ ;  /* 0x0000008006067824 */ /* 0x001fca00078e00ff */
[--C-:B------:R-:W-:Y:S01]  /*2d50*/  LOP3.LUT R7, R6, 0x6, R2.reuse, 0xf8, !PT ;  /* 0x0000000606077812 */ /* 0x100fe200078ef802 */
[----:B------:R-:W-:Y:S01]  /*2d60*/  IMAD R6, R0, UR7, RZ ;  /* 0x0000000700067c24 */ /* 0x000fe2000f8e02ff */
[----:B------:R-:W-:Y:S02]  /*2d70*/  MOV R74, R35 ;  /* 0x00000023004a7202 */ /* 0x000fe40000000f00 */
[----:B------:R-:W-:-:S04]  /*2d80*/  LOP3.LUT R7, R7, 0x40, R2, 0xf8, !PT ;  /* 0x0000004007077812 */ /* 0x000fc800078ef802 */
[----:B------:R-:W-:Y:S02]  /*2d90*/  LEA R6, P0, R6, R7, 0x8 ;  /* 0x0000000706067211 */ /* 0x000fe400078040ff */
[----:B------:R-:W-:-:S03]  /*2da0*/  MOV R50, R34 ;  /* 0x0000002200327202 */ /* 0x000fc60000000f00 */
[----:B------:R-:W-:Y:S02]  /*2db0*/  IMAD.X R7, RZ, RZ, RZ, P0 ;  /* 0x000000ffff077224 */ /* 0x000fe400000e06ff */
[----:B------:R-:W-:Y:S02]  /*2dc0*/  IMAD.MOV.U32 R47, RZ, RZ, R31 ;  /* 0x000000ffff2f7224 */ /* 0x000fe400078e001f */
[----:B------:R-:W-:Y:S01]  /*2dd0*/  IMAD.WIDE.U32 R6, R9, R0, R6 ;  /* 0x0000000009067225 */ /* 0x000fe200078e0006 */
[----:B------:R-:W-:-:S03]  /*2de0*/  MOV R71, R30 ;  /* 0x0000001e00477202 */ /* 0x000fc60000000f00 */
[----:B------:R-:W-:Y:S01]  /*2df0*/  IMAD R3, R3, R9, R7 ;  /* 0x0000000903037224 */ /* 0x000fe200078e0207 */
[C---:B-1----:R-:W-:Y:S01]  /*2e00*/  LEA R2, P0, R6.reuse, UR4, 0x2 ;  /* 0x0000000406027c11 */ /* 0x042fe2000f8010ff */
[----:B------:R-:W0:Y:S01]  /*2e10*/  LDCU UR4, c[0x0][0x3a4] ;  /* 0x00007480ff0477ac */ /* 0x000e220008000800 */
[----:B------:R-:W-:Y:S02]  /*2e20*/  MOV R59, R27 ;  /* 0x0000001b003b7202 */ /* 0x000fe40000000f00 */
[----:B------:R-:W-:Y:S01]  /*2e30*/  LEA.HI.X R3, R6, UR5, R3, 0x2, P0 ;  /* 0x0000000506037c11 */ /* 0x000fe200080f1403 */
[----:B------:R-:W1:Y:S01]  /*2e40*/  LDCU UR5, c[0x0][0x3a8] ;  /* 0x00007500ff0577ac */ /* 0x000e620008000800 */
[----:B------:R-:W-:Y:S01]  /*2e50*/  MOV R70, R22 ;  /* 0x0000001600467202 */ /* 0x000fe20000000f00 */
[----:B------:R-:W-:Y:S02]  /*2e60*/  IMAD.MOV.U32 R58, RZ, RZ, R19 ;  /* 0x000000ffff3a7224 */ /* 0x000fe400078e0013 */
[----:B------:R-:W1:Y:S01]  /*2e70*/  LDG.E.64 R6, desc[UR8][R2.64] ;  /* 0x0000000802067981 */ /* 0x000e62000c1e1b00 */
[----:B------:R-:W-:-:S03]  /*2e80*/  MOV R66, R15 ;  /* 0x0000000f00427202 */ /* 0x000fc60000000f00 */
[----:B------:R-:W2:Y:S01]  /*2e90*/  LDG.E.64 R22, desc[UR8][R2.64+0x80] ;  /* 0x0000800802167981 */ /* 0x000ea2000c1e1b00 */
[----:B------:R-:W-:-:S03]  /*2ea0*/  IMAD.MOV.U32 R63, RZ, RZ, R14 ;  /* 0x000000ffff3f7224 */ /* 0x000fc600078e000e */
[----:B------:R-:W3:Y:S01]  /*2eb0*/  LDG.E.64 R14, desc[UR8][R2.64+0x40] ;  /* 0x00004008020e7981 */ /* 0x000ee2000c1e1b00 */
[----:B------:R-:W-:-:S03]  /*2ec0*/  MOV R67, R18 ;  /* 0x0000001200437202 */ /* 0x000fc60000000f00 */
[----:B------:R-:W4:Y:S01]  /*2ed0*/  LDG.E.64 R18, desc[UR8][R2.64+0x60] ;  /* 0x0000600802127981 */ /* 0x000f22000c1e1b00 */
[----:B------:R-:W-:-:S03]  /*2ee0*/  MOV R55, R11 ;  /* 0x0000000b00377202 */ /* 0x000fc60000000f00 */
[----:B------:R-:W5:Y:S04]  /*2ef0*/  LDG.E.64 R10, desc[UR8][R2.64+0x20] ;  /* 0x00002008020a7981 */ /* 0x000f68000c1e1b00 */
[----:B------:R-:W4:Y:S04]  /*2f00*/  LDG.E.64 R26, desc[UR8][R2.64+0xa0] ;  /* 0x0000a008021a7981 */ /* 0x000f28000c1e1b00 */
[----:B------:R-:W4:Y:S04]  /*2f10*/  LDG.E.64 R30, desc[UR8][R2.64+0xc0] ;  /* 0x0000c008021e7981 */ /* 0x000f28000c1e1b00 */
[----:B------:R-:W4:Y:S01]  /*2f20*/  LDG.E.64 R34, desc[UR8][R2.64+0xe0] ;  /* 0x0000e00802227981 */ /* 0x000f22000c1e1b00 */
[----:B0-----:R-:W-:-:S02]  /*2f30*/  IMAD R9, R74, UR4, RZ ;  /* 0x000000044a097c24 */ /* 0x001fc4000f8e02ff */
[----:B------:R-:W-:Y:S02]  /*2f40*/  IMAD R13, R13, UR4, RZ ;  /* 0x000000040d0d7c24 */ /* 0x000fe4000f8e02ff */
[----:B-1----:R-:W-:Y:S02]  /*2f50*/  IMAD R6, R6, UR5, R9 ;  /* 0x0000000506067c24 */ /* 0x002fe4000f8e0209 */
[----:B------:R-:W-:Y:S02]  /*2f60*/  IMAD R7, R7, UR5, RZ ;  /* 0x0000000507077c24 */ /* 0x000fe4000f8e02ff */
[----:B------:R-:W-:Y:S02]  /*2f70*/  IMAD R9, R67, UR4, RZ ;  /* 0x0000000443097c24 */ /* 0x000fe4000f8e02ff */
[----:B------:R-:W-:Y:S02]  /*2f80*/  IMAD R7, R71, UR4, R7 ;  /* 0x0000000447077c24 */ /* 0x000fe4000f8e0207 */
[----:B---3--:R-:W-:-:S02]  /*2f90*/  IMAD R14, R14, UR5, R9 ;  /* 0x000000050e0e7c24 */ /* 0x008fc4000f8e0209 */
[----:B------:R-:W-:Y:S01]  /*2fa0*/  IMAD R9, R8, UR4, RZ ;  /* 0x0000000408097c24 */ /* 0x000fe2000f8e02ff */
[----:B------:R0:W-:Y:S01]  /*2fb0*/  STG.E.64 desc[UR8][R2.64], R6 ;  /* 0x0000000602007986 */ /* 0x0001e2000c101b08 */
[----:B-----5:R-:W-:Y:S02]  /*2fc0*/  IMAD R10, R10, UR5, R13 ;  /* 0x000000050a0a7c24 */ /* 0x020fe4000f8e020d */
[----:B------:R-:W-:Y:S02]  /*2fd0*/  IMAD R13, R66, UR4, RZ ;  /* 0x00000004420d7c24 */ /* 0x000fe4000f8e02ff */
[----:B--2---:R-:W-:Y:S02]  /*2fe0*/  IMAD R22, R22, UR5, R9 ;  /* 0x0000000516167c24 */ /* 0x004fe4000f8e0209 */
[----:B----4-:R-:W-:Y:S02]  /*2ff0*/  IMAD R18, R18, UR5, R13 ;  /* 0x0000000512127c24 */ /* 0x010fe4000f8e020d */
[----:B------:R-:W-:-:S02]  /*3000*/  IMAD R11, R11, UR5, RZ ;  /* 0x000000050b0b7c24 */ /* 0x000fc4000f8e02ff */
[----:B------:R-:W-:Y:S02]  /*3010*/  IMAD R15, R15, UR5, RZ ;  /* 0x000000050f0f7c24 */ /* 0x000fe4000f8e02ff */
[----:B------:R-:W-:Y:S02]  /*3020*/  IMAD R19, R19, UR5, RZ ;  /* 0x0000000513137c24 */ /* 0x000fe4000f8e02ff */
[----:B------:R-:W-:Y:S02]  /*3030*/  IMAD R23, R23, UR5, RZ ;  /* 0x0000000517177c24 */ /* 0x000fe4000f8e02ff */
[----:B------:R-:W-:Y:S02]  /*3040*/  IMAD R13, R16, UR4, RZ ;  /* 0x00000004100d7c24 */ /* 0x000fe4000f8e02ff */
[----:B------:R-:W-:Y:S02]  /*3050*/  IMAD R8, R27, UR5, RZ ;  /* 0x000000051b087c24 */ /* 0x000fe4000f8e02ff */
[----:B0-----:R-:W-:-:S02]  /*3060*/  IMAD R7, R20, UR4, RZ ;  /* 0x0000000414077c24 */ /* 0x001fc4000f8e02ff */
[----:B------:R-:W-:Y:S02]  /*3070*/  IMAD R6, R31, UR5, RZ ;  /* 0x000000051f067c24 */ /* 0x000fe4000f8e02ff */
[----:B------:R-:W-:Y:S02]  /*3080*/  IMAD R9, R58, UR4, RZ ;  /* 0x000000043a097c24 */ /* 0x000fe4000f8e02ff */
[----:B------:R-:W-:Y:S02]  /*3090*/  IMAD R35, R35, UR5, RZ ;  /* 0x0000000523237c24 */ /* 0x000fe4000f8e02ff */
[----:B------:R-:W-:Y:S02]  /*30a0*/  IMAD R11, R70, UR4, R11 ;  /* 0x00000004460b7c24 */ /* 0x000fe4000f8e020b */
[----:B------:R-:W-:Y:S02]  /*30b0*/  IMAD R15, R63, UR4, R15 ;  /* 0x000000043f0f7c24 */ /* 0x000fe4000f8e020f */
[----:B------:R-:W-:-:S02]  /*30c0*/  IMAD R19, R62, UR4, R19 ;  /* 0x000000043e137c24 */ /* 0x000fc4000f8e0213 */
[----:B------:R-:W-:Y:S02]  /*30d0*/  IMAD R23, R59, UR4, R23 ;  /* 0x000000043b177c24 */ /* 0x000fe4000f8e0217 */
[----:B------:R-:W-:Y:S02]  /*30e0*/  IMAD R26, R26, UR5, R13 ;  /* 0x000000051a1a7c24 */ /* 0x000fe4000f8e020d */
[----:B------:R-:W-:Y:S02]  /*30f0*/  IMAD R27, R17, UR4, R8 ;  /* 0x00000004111b7c24 */ /* 0x000fe4000f8e0208 */
[----:B------:R-:W-:Y:S02]  /*3100*/  IMAD R30, R30, UR5, R7 ;  /* 0x000000051e1e7c24 */ /* 0x000fe4000f8e0207 */
[----:B------:R-:W-:Y:S02]  /*3110*/  IMAD R31, R21, UR4, R6 ;  /* 0x00000004151f7c24 */ /* 0x000fe4000f8e0206 */
[----:B------:R-:W-:-:S02]  /*3120*/  IMAD R34, R34, UR5, R9 ;  /* 0x0000000522227c24 */ /* 0x000fc4000f8e0209 */
[----:B------:R-:W-:Y:S02]  /*3130*/  IMAD R35, R55, UR4, R35 ;  /* 0x0000000437237c24 */ /* 0x000fe4000f8e0223 */
[----:B------:R-:W-:Y:S01]  /*3140*/  IMAD.WIDE R6, R0, 0x20, R2 ;  /* 0x0000002000067825 */ /* 0x000fe200078e0202 */
[----:B------:R-:W-:Y:S01]  /*3150*/  STG.E.64 desc[UR8][R2.64+0x20], R10 ;  /* 0x0000200a02007986 */ /* 0x000fe2000c101b08 */
[----:B------:R-:W-:-:S03]  /*3160*/  MOV R63, R12 ;  /* 0x0000000c003f7202 */ /* 0x000fc60000000f00 */
[----:B------:R-:W-:Y:S04]  /*3170*/  STG.E.64 desc[UR8][R2.64+0x40], R14 ;  /* 0x0000400e02007986 */ /* 0x000fe8000c101b08 */
[----:B------:R0:W-:Y:S04]  /*3180*/  STG.E.64 desc[UR8][R2.64+0x60], R18 ;  /* 0x0000601202007986 */ /* 0x0001e8000c101b08 */
[----:B------:R1:W-:Y:S04]  /*3190*/  STG.E.64 desc[UR8][R2.64+0x80], R22 ;  /* 0x0000801602007986 */ /* 0x0003e8000c101b08 */
[----:B------:R-:W-:Y:S04]  /*31a0*/  STG.E.64 desc[UR8][R2.64+0xa0], R26 ;  /* 0x0000a01a02007986 */ /* 0x000fe8000c101b08 */
[----:B------:R-:W-:Y:S04]  /*31b0*/  STG.E.64 desc[UR8][R2.64+0xc0], R30 ;  /* 0x0000c01e02007986 */ /* 0x000fe8000c101b08 */
[----:B------:R-:W-:Y:S04]  /*31c0*/  STG.E.64 desc[UR8][R2.64+0xe0], R34 ;  /* 0x0000e02202007986 */ /* 0x000fe8000c101b08 */
[----:B------:R-:W2:Y:S04]  /*31d0*/  LDG.E.64 R8, desc[UR8][R6.64] ;  /* 0x0000000806087981 */ /* 0x000ea8000c1e1b00 */
[----:B------:R-:W3:Y:S01]  /*31e0*/  LDG.E.64 R12, desc[UR8][R6.64+0x20] ;  /* 0x00002008060c7981 */ /* 0x000ee2000c1e1b00 */
[----:B------:R-:W-:-:S03]  /*31f0*/  MOV R58, R51 ;  /* 0x00000033003a7202 */ /* 0x000fc60000000f00 */
[----:B------:R-:W4:Y:S01]  /*3200*/  LDG.E.64 R16, desc[UR8][R6.64+0x40] ;  /* 0x0000400806107981 */ /* 0x000f22000c1e1b00 */
[----:B------:R-:W-:-:S03]  /*3210*/  MOV R51, R50 ;  /* 0x0000003200337202 */ /* 0x000fc60000000f00 */
[----:B0-----:R-:W5:Y:S01]  /*3220*/  LDG.E.64 R18, desc[UR8][R6.64+0x60] ;  /* 0x0000600806127981 */ /* 0x001f62000c1e1b00 */
[----:B------:R-:W-:Y:S01]  /*3230*/  IMAD.MOV.U32 R59, RZ, RZ, R54 ;  /* 0x000000ffff3b7224 */ /* 0x000fe200078e0036 */
[----:B------:R-:W-:Y:S01]  /*3240*/  MOV R54, R42 ;  /* 0x0000002a00367202 */ /* 0x000fe20000000f00 */
[----:B------:R-:W-:Y:S01]  /*3250*/  IMAD.MOV.U32 R50, RZ, RZ, R47 ;  /* 0x000000ffff327224 */ /* 0x000fe200078e002f */
[----:B------:R-:W-:Y:S01]  /*3260*/  MOV R47, R43 ;  /* 0x0000002b002f7202 */ /* 0x000fe20000000f00 */
[----:B------:R-:W-:Y:S01]  /*3270*/  IMAD.MOV.U32 R55, RZ, RZ, R39 ;  /* 0x000000ffff377224 */ /* 0x000fe200078e0027 */
[----:B------:R-:W-:Y:S01]  /*3280*/  MOV R62, R38 ;  /* 0x00000026003e7202 */ /* 0x000fe20000000f00 */
[----:B------:R-:W5:Y:S04]  /*3290*/  LDG.E.64 R20, desc[UR8][R6.64+0x80] ;  /* 0x0000800806147981 */ /* 0x000f68000c1e1b00 */
[----:B------:R-:W5:Y:S04]  /*32a0*/  LDG.E.64 R38, desc[UR8][R6.64+0xa0] ;  /* 0x0000a00806267981 */ /* 0x000f68000c1e1b00 */
[----:B------:R-:W5:Y:S04]  /*32b0*/  LDG.E.64 R42, desc[UR8][R6.64+0xc0] ;  /* 0x0000c008062a7981 */ /* 0x000f68000c1e1b00 */
[----:B-1----:R-:W5:Y:S01]  /*32c0*/  LDG.E.64 R22, desc[UR8][R6.64+0xe0] ;  /* 0x0000e00806167981 */ /* 0x002f62000c1e1b00 */
[----:B------:R-:W-:-:S02]  /*32d0*/  IMAD R11, R28, UR4, RZ ;  /* 0x000000041c0b7c24 */ /* 0x000fc4000f8e02ff */
[----:B------:R-:W-:Y:S02]  /*32e0*/  IMAD R15, R32, UR4, RZ ;  /* 0x00000004200f7c24 */ /* 0x000fe4000f8e02ff */
[----:B--2---:R-:W-:Y:S02]  /*32f0*/  IMAD R8, R8, UR5, R11 ;  /* 0x0000000508087c24 */ /* 0x004fe4000f8e020b */
[----:B------:R-:W-:Y:S02]  /*3300*/  IMAD R10, R9, UR5, RZ ;  /* 0x00000005090a7c24 */ /* 0x000fe4000f8e02ff */
[----:B---3--:R-:W-:Y:S02]  /*3310*/  IMAD R14, R13, UR5, RZ ;  /* 0x000000050d0e7c24 */ /* 0x008fe4000f8e02ff */
[----:B------:R-:W-:Y:S02]  /*3320*/  IMAD R11, R36, UR4, RZ ;  /* 0x00000004240b7c24 */ /* 0x000fe4000f8e02ff */
[----:B------:R-:W-:-:S02]  /*3330*/  IMAD R9, R29, UR4, R10 ;  /* 0x000000041d097c24 */ /* 0x000fc4000f8e020a */
[----:B------:R-:W-:Y:S02]  /*3340*/  IMAD R12, R12, UR5, R15 ;  /* 0x000000050c0c7c24 */ /* 0x000fe4000f8e020f */
[----:B------:R-:W-:Y:S02]  /*3350*/  IMAD R13, R33, UR4, R14 ;  /* 0x00000004210d7c24 */ /* 0x000fe4000f8e020e */
[----:B----4-:R-:W-:Y:S02]  /*3360*/  IMAD R16, R16, UR5, R11 ;  /* 0x0000000510107c24 */ /* 0x010fe4000f8e020b */
[----:B------:R-:W-:Y:S02]  /*3370*/  IMAD R10, R17, UR5, RZ ;  /* 0x00000005110a7c24 */ /* 0x000fe4000f8e02ff */
[----:B------:R-:W-:Y:S02]  /*3380*/  IMAD R15, R40, UR4, RZ ;  /* 0x00000004280f7c24 */ /* 0x000fe4000f8e02ff */
[----:B-----5:R-:W-:-:S02]  /*3390*/  IMAD R14, R19, UR5, RZ ;  /* 0x00000005130e7c24 */ /* 0x020fc4000f8e02ff */
[----:B------:R-:W-:Y:S01]  /*33a0*/  IMAD R11, R44, UR4, RZ ;  /* 0x000000042c0b7c24 */ /* 0x000fe2000f8e02ff */
[----:B------:R0:W-:Y:S01]  /*33b0*/  STG.E.64 desc[UR8][R6.64], R8 ;  /* 0x0000000806007986 */ /* 0x0001e2000c101b08 */
[----:B------:R-:W-:Y:S02]  /*33c0*/  IMAD R17, R37, UR4, R10 ;  /* 0x0000000425117c24 */ /* 0x000fe4000f8e020a */
[----:B------:R-:W-:Y:S02]  /*33d0*/  IMAD R18, R18, UR5, R15 ;  /* 0x0000000512127c24 */ /* 0x000fe4000f8e020f */
[----:B------:R-:W-:Y:S02]  /*33e0*/  IMAD R19, R41, UR4, R14 ;  /* 0x0000000429137c24 */ /* 0x000fe4000f8e020e */
[----:B------:R-:W-:Y:S02]  /*33f0*/  IMAD R20, R20, UR5, R11 ;  /* 0x0000000514147c24 */ /* 0x000fe4000f8e020b */
[----:B------:R-:W-:-:S02]  /*3400*/  IMAD R10, R21, UR5, RZ ;  /* 0x00000005150a7c24 */ /* 0x000fc4000f8e02ff */
[----:B------:R-:W-:Y:S02]  /*3410*/  IMAD R15, R48, UR4, RZ ;  /* 0x00000004300f7c24 */ /* 0x000fe4000f8e02ff */
[----:B------:R-:W-:Y:S02]  /*3420*/  IMAD R14, R39, UR5, RZ ;  /* 0x00000005270e7c24 */ /* 0x000fe4000f8e02ff */
[----:B0-----:R-:W-:Y:S02]  /*3430*/  IMAD R9, R52, UR4, RZ ;  /* 0x0000000434097c24 */ /* 0x001fe4000f8e02ff */
[----:B------:R-:W-:Y:S02]  /*3440*/  IMAD R8, R43, UR5, RZ ;  /* 0x000000052b087c24 */ /* 0x000fe4000f8e02ff */
[----:B------:R-:W-:Y:S02]  /*3450*/  IMAD R11, R63, UR4, RZ ;  /* 0x000000043f0b7c24 */ /* 0x000fe4000f8e02ff */
[----:B------:R-:W-:-:S02]  /*3460*/  IMAD R23, R23, UR5, RZ ;  /* 0x0000000517177c24 */ /* 0x000fc4000f8e02ff */
        /* <DEDUP_REMOVED lines=8> */
[----:B------:R-:W-:Y:S04]  /*34f0*/  STG.E.64 desc[UR8][R6.64+0x20], R12 ;  /* 0x0000200c06007986 */ /* 0x000fe8000c101b08 */
[----:B------:R0:W-:Y:S04]  /*3500*/  STG.E.64 desc[UR8][R6.64+0x40], R16 ;  /* 0x0000401006007986 */ /* 0x0001e8000c101b08 */
[----:B------:R1:W-:Y:S04]  /*3510*/  STG.E.64 desc[UR8][R6.64+0x60], R18 ;  /* 0x0000601206007986 */ /* 0x0003e8000c101b08 */
[----:B------:R2:W-:Y:S04]  /*3520*/  STG.E.64 desc[UR8][R6.64+0x80], R20 ;  /* 0x0000801406007986 */ /* 0x0005e8000c101b08 */
[----:B------:R-:W-:Y:S04]  /*3530*/  STG.E.64 desc[UR8][R6.64+0xa0], R38 ;  /* 0x0000a02606007986 */ /* 0x000fe8000c101b08 */
[----:B------:R-:W-:Y:S04]  /*3540*/  STG.E.64 desc[UR8][R6.64+0xc0], R42 ;  /* 0x0000c02a06007986 */ /* 0x000fe8000c101b08 */
[----:B------:R3:W-:Y:S04]  /*3550*/  STG.E.64 desc[UR8][R6.64+0xe0], R22 ;  /* 0x0000e01606007986 */ /* 0x0007e8000c101b08 */
[----:B------:R-:W4:Y:S04]  /*3560*/  LDG.E.64 R14, desc[UR8][R8.64+0x20] ;  /* 0x00002008080e7981 */ /* 0x000f28000c1e1b00 */
[----:B------:R-:W5:Y:S04]  /*3570*/  LDG.E.64 R10, desc[UR8][R8.64] ;  /* 0x00000008080a7981 */ /* 0x000f68000c1e1b00 */
[----:B0-----:R-:W5:Y:S04]  /*3580*/  LDG.E.64 R16, desc[UR8][R8.64+0x40] ;  /* 0x0000400808107981 */ /* 0x001f68000c1e1b00 */
[----:B-1----:R-:W5:Y:S04]  /*3590*/  LDG.E.64 R18, desc[UR8][R8.64+0x60] ;  /* 0x0000600808127981 */ /* 0x002f68000c1e1b00 */
[----:B------:R-:W5:Y:S04]  /*35a0*/  LDG.E.64 R26, desc[UR8][R8.64+0x80] ;  /* 0x00008008081a7981 */ /* 0x000f68000c1e1b00 */
[----:B------:R-:W5:Y:S04]  /*35b0*/  LDG.E.64 R28, desc[UR8][R8.64+0xa0] ;  /* 0x0000a008081c7981 */ /* 0x000f68000c1e1b00 */
[----:B------:R-:W5:Y:S04]  /*35c0*/  LDG.E.64 R30, desc[UR8][R8.64+0xc0] ;  /* 0x0000c008081e7981 */ /* 0x000f68000c1e1b00 */
[----:B--2---:R-:W2:Y:S01]  /*35d0*/  LDG.E.64 R20, desc[UR8][R8.64+0xe0] ;  /* 0x0000e00808147981 */ /* 0x004ea2000c1e1b00 */
[----:B---3--:R-:W-:-:S02]  /*35e0*/  IMAD R7, R64, UR4, RZ ;  /* 0x0000000440077c24 */ /* 0x008fc4000f8e02ff */
[----:B------:R-:W-:Y:S02]  /*35f0*/  IMAD R13, R60, UR4, RZ ;  /* 0x000000043c0d7c24 */ /* 0x000fe4000f8e02ff */
[----:B----4-:R-:W-:Y:S02]  /*3600*/  IMAD R6, R15, UR5, RZ ;  /* 0x000000050f067c24 */ /* 0x010fe4000f8e02ff */
[----:B------:R-:W-:Y:S02]  /*3610*/  IMAD R14, R14, UR5, R7 ;  /* 0x000000050e0e7c24 */ /* 0x000fe4000f8e0207 */
[----:B------:R-:W-:Y:S02]  /*3620*/  IMAD R15, R65, UR4, R6 ;  /* 0x00000004410f7c24 */ /* 0x000fe4000f8e0206 */
[----:B-----5:R-:W-:Y:S02]  /*3630*/  IMAD R12, R11, UR5, RZ ;  /* 0x000000050b0c7c24 */ /* 0x020fe4000f8e02ff */
[----:B------:R-:W-:-:S02]  /*3640*/  IMAD R7, R68, UR4, RZ ;  /* 0x0000000444077c24 */ /* 0x000fc4000f8e02ff */
[----:B------:R-:W-:Y:S02]  /*3650*/  IMAD R6, R17, UR5, RZ ;  /* 0x0000000511067c24 */ /* 0x000fe4000f8e02ff */
[----:B------:R-:W-:Y:S02]  /*3660*/  IMAD R10, R10, UR5, R13 ;  /* 0x000000050a0a7c24 */ /* 0x000fe4000f8e020d */
[----:B------:R-:W-:Y:S02]  /*3670*/  IMAD R11, R61, UR4, R12 ;  /* 0x000000043d0b7c24 */ /* 0x000fe4000f8e020c */
[----:B------:R-:W-:Y:S02]  /*3680*/  IMAD R16, R16, UR5, R7 ;  /* 0x0000000510107c24 */ /* 0x000fe4000f8e0207 */
[----:B------:R-:W-:Y:S02]  /*3690*/  IMAD R17, R69, UR4, R6 ;  /* 0x0000000445117c24 */ /* 0x000fe4000f8e0206 */
[----:B------:R-:W-:-:S02]  /*36a0*/  IMAD R13, R72, UR4, RZ ;  /* 0x00000004480d7c24 */ /* 0x000fc4000f8e02ff */
[----:B------:R-:W-:Y:S02]  /*36b0*/  IMAD R12, R19, UR5, RZ ;  /* 0x00000005130c7c24 */ /* 0x000fe4000f8e02ff */
[----:B------:R-:W-:Y:S02]  /*36c0*/  IMAD R7, R76, UR4, RZ ;  /* 0x000000044c077c24 */ /* 0x000fe4000f8e02ff */
[----:B------:R-:W-:Y:S01]  /*36d0*/  IMAD R6, R27, UR5, RZ ;  /* 0x000000051b067c24 */ /* 0x000fe2000f8e02ff */
[----:B------:R0:W-:Y:S01]  /*36e0*/  STG.E.64 desc[UR8][R8.64], R10 ;  /* 0x0000000a08007986 */ /* 0x0001e2000c101b08 */
[----:B------:R-:W-:Y:S02]  /*36f0*/  IMAD R18, R18, UR5, R13 ;  /* 0x0000000512127c24 */ /* 0x000fe4000f8e020d */
[----:B------:R-:W-:Y:S02]  /*3700*/  IMAD R19, R73, UR4, R12 ;  /* 0x0000000449137c24 */ /* 0x000fe4000f8e020c */
[----:B------:R-:W-:-:S02]  /*3710*/  IMAD R26, R26, UR5, R7 ;  /* 0x000000051a1a7c24 */ /* 0x000fc4000f8e0207 */
[----:B------:R-:W-:Y:S02]  /*3720*/  IMAD R27, R77, UR4, R6 ;  /* 0x000000044d1b7c24 */ /* 0x000fe4000f8e0206 */
[----:B------:R-:W-:Y:S02]  /*3730*/  IMAD R13, R80, UR4, RZ ;  /* 0x00000004500d7c24 */ /* 0x000fe4000f8e02ff */
[----:B------:R-:W-:Y:S02]  /*3740*/  IMAD R12, R29, UR5, RZ ;  /* 0x000000051d0c7c24 */ /* 0x000fe4000f8e02ff */
[----:B------:R-:W-:Y:S02]  /*3750*/  IMAD R7, R84, UR4, RZ ;  /* 0x0000000454077c24 */ /* 0x000fe4000f8e02ff */
[----:B------:R-:W-:Y:S02]  /*3760*/  IMAD R6, R31, UR5, RZ ;  /* 0x000000051f067c24 */ /* 0x000fe4000f8e02ff */
[----:B0-----:R-:W-:-:S02]  /*3770*/  IMAD R11, R88, UR4, RZ ;  /* 0x00000004580b7c24 */ /* 0x001fc4000f8e02ff */
[----:B--2---:R-:W-:Y:S02]  /*3780*/  IMAD R10, R21, UR5, RZ ;  /* 0x00000005150a7c24 */ /* 0x004fe4000f8e02ff */
[----:B------:R-:W-:Y:S02]  /*3790*/  IMAD R28, R28, UR5, R13 ;  /* 0x000000051c1c7c24 */ /* 0x000fe4000f8e020d */
[----:B------:R-:W-:Y:S02]  /*37a0*/  IMAD R29, R81, UR4, R12 ;  /* 0x00000004511d7c24 */ /* 0x000fe4000f8e020c */
[----:B------:R-:W-:Y:S02]  /*37b0*/  IMAD R30, R30, UR5, R7 ;  /* 0x000000051e1e7c24 */ /* 0x000fe4000f8e0207 */
[----:B------:R-:W-:Y:S02]  /*37c0*/  IMAD R31, R85, UR4, R6 ;  /* 0x00000004551f7c24 */ /* 0x000fe4000f8e0206 */
[----:B------:R-:W-:-:S02]  /*37d0*/  IMAD R20, R20, UR5, R11 ;  /* 0x0000000514147c24 */ /* 0x000fc4000f8e020b */
[----:B------:R-:W-:Y:S02]  /*37e0*/  IMAD R21, R89, UR4, R10 ;  /* 0x0000000459157c24 */ /* 0x000fe4000f8e020a */
[----:B------:R-:W-:Y:S01]  /*37f0*/  IMAD.WIDE R6, R0, 0x20, R8 ;  /* 0x0000002000067825 */ /* 0x000fe200078e0208 */
[----:B------:R0:W-:Y:S04]  /*3800*/  STG.E.64 desc[UR8][R8.64+0x20], R14 ;  /* 0x0000200e08007986 */ /* 0x0001e8000c101b08 */
[----:B------:R1:W-:Y:S04]  /*3810*/  STG.E.64 desc[UR8][R8.64+0x40], R16 ;  /* 0x0000401008007986 */ /* 0x0003e8000c101b08 */
[----:B------:R2:W-:Y:S04]  /*3820*/  STG.E.64 desc[UR8][R8.64+0x60], R18 ;  /* 0x0000601208007986 */ /* 0x0005e8000c101b08 */
[----:B------:R3:W-:Y:S04]  /*3830*/  STG.E.64 desc[UR8][R8.64+0x80], R26 ;  /* 0x0000801a08007986 */ /* 0x0007e8000c101b08 */
[----:B------:R-:W-:Y:S04]  /*3840*/  STG.E.64 desc[UR8][R8.64+0xa0], R28 ;  /* 0x0000a01c08007986 */ /* 0x000fe8000c101b08 */
[----:B------:R-:W-:Y:S04]  /*3850*/  STG.E.64 desc[UR8][R8.64+0xc0], R30 ;  /* 0x0000c01e08007986 */ /* 0x000fe8000c101b08 */
[----:B------:R4:W-:Y:S04]  /*3860*/  STG.E.64 desc[UR8][R8.64+0xe0], R20 ;  /* 0x0000e01408007986 */ /* 0x0009e8000c101b08 */
[----:B0-----:R-:W5:Y:S04]  /*3870*/  LDG.E.64 R14, desc[UR8][R6.64+0x20] ;  /* 0x00002008060e7981 */ /* 0x001f68000c1e1b00 */
[----:B------:R-:W5:Y:S04]  /*3880*/  LDG.E.64 R10, desc[UR8][R6.64] ;  /* 0x00000008060a7981 */ /* 0x000f68000c1e1b00 */
[----:B-1----:R-:W5:Y:S04]  /*3890*/  LDG.E.64 R16, desc[UR8][R6.64+0x40] ;  /* 0x0000400806107981 */ /* 0x002f68000c1e1b00 */
[----:B--2---:R-:W2:Y:S04]  /*38a0*/  LDG.E.64 R18, desc[UR8][R6.64+0x60] ;  /* 0x0000600806127981 */ /* 0x004ea8000c1e1b00 */
[----:B------:R-:W2:Y:S04]  /*38b0*/  LDG.E.64 R22, desc[UR8][R6.64+0x80] ;  /* 0x0000800806167981 */ /* 0x000ea8000c1e1b00 */
[----:B------:R-:W2:Y:S04]  /*38c0*/  LDG.E.64 R32, desc[UR8][R6.64+0xa0] ;  /* 0x0000a00806207981 */ /* 0x000ea8000c1e1b00 */
[----:B------:R-:W2:Y:S04]  /*38d0*/  LDG.E.64 R34, desc[UR8][R6.64+0xc0] ;  /* 0x0000c00806227981 */ /* 0x000ea8000c1e1b00 */
[----:B---3--:R-:W3:Y:S01]  /*38e0*/  LDG.E.64 R26, desc[UR8][R6.64+0xe0] ;  /* 0x0000e008061a7981 */ /* 0x008ee2000c1e1b00 */
[----:B----4-:R-:W-:-:S02]  /*38f0*/  IMAD R9, R96, UR4, RZ ;  /* 0x0000000460097c24 */ /* 0x010fc4000f8e02ff */
[----:B------:R-:W-:Y:S02]  /*3900*/  IMAD R13, R92, UR4, RZ ;  /* 0x000000045c0d7c24 */ /* 0x000fe4000f8e02ff */
[----:B------:R-:W-:-:S04]  /*3910*/  IMAD.WIDE R2, R0, 0x80, R2 ;  /* 0x0000008000027825 */ /* 0x000fc800078e0202 */
[----:B-----5:R-:W-:Y:S02]  /*3920*/  IMAD R8, R15, UR5, RZ ;  /* 0x000000050f087c24 */ /* 0x020fe4000f8e02ff */
[----:B------:R-:W-:Y:S02]  /*3930*/  IMAD R14, R14, UR5, R9 ;  /* 0x000000050e0e7c24 */ /* 0x000fe4000f8e0209 */
[----:B------:R-:W-:Y:S02]  /*3940*/  IMAD R15, R97, UR4, R8 ;  /* 0x00000004610f7c24 */ /* 0x000fe4000f8e0208 */
[----:B------:R-:W-:Y:S02]  /*3950*/  IMAD R12, R11, UR5, RZ ;  /* 0x000000050b0c7c24 */ /* 0x000fe4000f8e02ff */
[----:B------:R-:W-:Y:S02]  /*3960*/  IMAD R9, R100, UR4, RZ ;  /* 0x0000000464097c24 */ /* 0x000fe4000f8e02ff */
[----:B------:R-:W-:-:S02]  /*3970*/  IMAD R8, R17, UR5, RZ ;  /* 0x0000000511087c24 */ /* 0x000fc4000f8e02ff */
[----:B------:R-:W-:Y:S02]  /*3980*/  IMAD R10, R10, UR5, R13 ;  /* 0x000000050a0a7c24 */ /* 0x000fe4000f8e020d */
[----:B------:R-:W-:Y:S02]  /*3990*/  IMAD R11, R93, UR4, R12 ;  /* 0x000000045d0b7c24 */ /* 0x000fe4000f8e020c */
[----:B------:R-:W-:Y:S02]  /*39a0*/  IMAD R16, R16, UR5, R9 ;  /* 0x0000000510107c24 */ /* 0x000fe4000f8e0209 */
[----:B------:R-:W-:Y:S02]  /*39b0*/  IMAD R17, R101, UR4, R8 ;  /* 0x0000000465117c24 */ /* 0x000fe4000f8e0208 */
[----:B------:R-:W-:Y:S02]  /*39c0*/  IMAD R13, R104, UR4, RZ ;  /* 0x00000004680d7c24 */ /* 0x000fe4000f8e02ff */
[----:B--2---:R-:W-:-:S02]  /*39d0*/  IMAD R12, R19, UR5, RZ ;  /* 0x00000005130c7c24 */ /* 0x004fc4000f8e02ff */
[----:B------:R-:W-:Y:S02]  /*39e0*/  IMAD R9, R108, UR4, RZ ;  /* 0x000000046c097c24 */ /* 0x000fe4000f8e02ff */
[----:B------:R-:W-:Y:S01]  /*39f0*/  IMAD R8, R23, UR5, RZ ;  /* 0x0000000517087c24 */ /* 0x000fe2000f8e02ff */
[----:B------:R0:W-:Y:S01]  /*3a00*/  STG.E.64 desc[UR8][R6.64], R10 ;  /* 0x0000000a06007986 */ /* 0x0001e2000c101b08 */
[----:B------:R-:W-:Y:S02]  /*3a10*/  IMAD R18, R18, UR5, R13 ;  /* 0x0000000512127c24 */ /* 0x000fe4000f8e020d */
[----:B------:R-:W-:Y:S02]  /*3a20*/  IMAD R19, R105, UR4, R12 ;  /* 0x0000000469137c24 */ /* 0x000fe4000f8e020c */
[----:B------:R-:W-:Y:S02]  /*3a30*/  IMAD R22, R22, UR5, R9 ;  /* 0x0000000516167c24 */ /* 0x000fe4000f8e0209 */
[----:B------:R-:W-:-:S02]  /*3a40*/  IMAD R23, R109, UR4, R8 ;  /* 0x000000046d177c24 */ /* 0x000fc4000f8e0208 */
[----:B------:R-:W-:Y:S02]  /*3a50*/  IMAD R13, R112, UR4, RZ ;  /* 0x00000004700d7c24 */ /* 0x000fe4000f8e02ff */
[----:B------:R-:W-:Y:S02]  /*3a60*/  IMAD R12, R33, UR5, RZ ;  /* 0x00000005210c7c24 */ /* 0x000fe4000f8e02ff */
[----:B------:R-:W-:Y:S02]  /*3a70*/  IMAD R9, R116, UR4, RZ ;  /* 0x0000000474097c24 */ /* 0x000fe4000f8e02ff */
[----:B------:R-:W-:Y:S02]  /*3a80*/  IMAD R8, R35, UR5, RZ ;  /* 0x0000000523087c24 */ /* 0x000fe4000f8e02ff */
[----:B0-----:R-:W-:Y:S02]  /*3a90*/  IMAD R11, R59, UR4, RZ ;  /* 0x000000043b0b7c24 */ /* 0x001fe4000f8e02ff */
[----:B---3--:R-:W-:-:S02]  /*3aa0*/  IMAD R27, R27, UR5, RZ ;  /* 0x000000051b1b7c24 */ /* 0x008fc4000f8e02ff */
[----:B------:R-:W-:Y:S02]  /*3ab0*/  IMAD R32, R32, UR5, R13 ;  /* 0x0000000520207c24 */ /* 0x000fe4000f8e020d */
[----:B------:R-:W-:Y:S02]  /*3ac0*/  IMAD R33, R113, UR4, R12 ;  /* 0x0000000471217c24 */ /* 0x000fe4000f8e020c */
[----:B------:R-:W-:Y:S02]  /*3ad0*/  IMAD R34, R34, UR5, R9 ;  /* 0x0000000522227c24 */ /* 0x000fe4000f8e0209 */
[----:B------:R-:W-:Y:S02]  /*3ae0*/  IMAD R35, R117, UR4, R8 ;  /* 0x0000000475237c24 */ /* 0x000fe4000f8e0208 */
[----:B------:R-:W-:Y:S02]  /*3af0*/  IMAD R26, R26, UR5, R11 ;  /* 0x000000051a1a7c24 */ /* 0x000fe4000f8e020b */
[----:B------:R-:W-:Y:S01]  /*3b00*/  IMAD R27, R58, UR4, R27 ;  /* 0x000000043a1b7c24 */ /* 0x000fe2000f8e021b */
[----:B------:R0:W-:Y:S04]  /*3b10*/  STG.E.64 desc[UR8][R6.64+0x20], R14 ;  /* 0x0000200e06007986 */ /* 0x0001e8000c101b08 */
[----:B------:R1:W-:Y:S04]  /*3b20*/  STG.E.64 desc[UR8][R6.64+0x40], R16 ;  /* 0x0000401006007986 */ /* 0x0003e8000c101b08 */
[----:B------:R2:W-:Y:S04]  /*3b30*/  STG.E.64 desc[UR8][R6.64+0x60], R18 ;  /* 0x0000601206007986 */ /* 0x0005e8000c101b08 */
[----:B------:R3:W-:Y:S04]  /*3b40*/  STG.E.64 desc[UR8][R6.64+0x80], R22 ;  /* 0x0000801606007986 */ /* 0x0007e8000c101b08 */
[----:B------:R-:W-:Y:S04]  /*3b50*/  STG.E.64 desc[UR8][R6.64+0xa0], R32 ;  /* 0x0000a02006007986 */ /* 0x000fe8000c101b08 */
[----:B------:R-:W-:Y:S04]  /*3b60*/  STG.E.64 desc[UR8][R6.64+0xc0], R34 ;  /* 0x0000c02206007986 */ /* 0x000fe8000c101b08 */
[----:B------:R4:W-:Y:S04]  /*3b70*/  STG.E.64 desc[UR8][R6.64+0xe0], R26 ;  /* 0x0000e01a06007986 */ /* 0x0009e8000c101b08 */
[----:B------:R-:W5:Y:S04]  /*3b80*/  LDG.E.64 R8, desc[UR8][R2.64] ;  /* 0x0000000802087981 */ /* 0x000f68000c1e1b00 */
[----:B------:R-:W5:Y:S04]  /*3b90*/  LDG.E.64 R12, desc[UR8][R2.64+0x20] ;  /* 0x00002008020c7981 */ /* 0x000f68000c1e1b00 */
[----:B0-----:R-:W5:Y:S04]  /*3ba0*/  LDG.E.64 R14, desc[UR8][R2.64+0x40] ;  /* 0x00004008020e7981 */ /* 0x001f68000c1e1b00 */
[----:B-1----:R-:W5:Y:S04]  /*3bb0*/  LDG.E.64 R16, desc[UR8][R2.64+0x60] ;  /* 0x0000600802107981 */ /* 0x002f68000c1e1b00 */
[----:B--2---:R-:W2:Y:S04]  /*3bc0*/  LDG.E.64 R18, desc[UR8][R2.64+0x80] ;  /* 0x0000800802127981 */ /* 0x004ea8000c1e1b00 */
[----:B------:R-:W2:Y:S04]  /*3bd0*/  LDG.E.64 R20, desc[UR8][R2.64+0xa0] ;  /* 0x0000a00802147981 */ /* 0x000ea8000c1e1b00 */
[----:B------:R-:W2:Y:S04]  /*3be0*/  LDG.E.64 R28, desc[UR8][R2.64+0xc0] ;  /* 0x0000c008021c7981 */ /* 0x000ea8000c1e1b00 */
[----:B---3--:R-:W3:Y:S01]  /*3bf0*/  LDG.E.64 R22, desc[UR8][R2.64+0xe0] ;  /* 0x0000e00802167981 */ /* 0x008ee2000c1e1b00 */
[----:B------:R-:W-:-:S02]  /*3c00*/  IMAD R11, R4, UR4, RZ ;  /* 0x00000004040b7c24 */ /* 0x000fc4000f8e02ff */
[----:B----4-:R-:W-:Y:S02]  /*3c10*/  IMAD R7, R144, UR4, RZ ;  /* 0x0000000490077c24 */ /* 0x010fe4000f8e02ff */
[----:B-----5:R-:W-:-:S04]  /*3c20*/  IMAD R4, R9, UR5, RZ ;  /* 0x0000000509047c24 */ /* 0x020fc8000f8e02ff */
[----:B------:R-:W-:Y:S02]  /*3c30*/  IMAD R9, R5, UR4, R4 ;  /* 0x0000000405097c24 */ /* 0x000fe4000f8e0204 */
[----:B------:R-:W-:Y:S02]  /*3c40*/  IMAD R12, R12, UR5, R7 ;  /* 0x000000050c0c7c24 */ /* 0x000fe4000f8e0207 */
[----:B------:R-:W-:Y:S02]  /*3c50*/  IMAD R6, R13, UR5, RZ ;  /* 0x000000050d067c24 */ /* 0x000fe4000f8e02ff */
        /* <DEDUP_REMOVED lines=8> */
[----:B------:R-:W-:-:S02]  /*3ce0*/  IMAD R5, R192, UR4, RZ ;  /* 0x00000004c0057c24 */ /* 0x000fc4000f8e02ff */
[----:B--2---:R-:W-:Y:S02]  /*3cf0*/  IMAD R4, R19, UR5, RZ ;  /* 0x0000000513047c24 */ /* 0x004fe4000f8e02ff */
[----:B------:R-:W-:Y:S02]  /*3d00*/  IMAD R7, R208, UR4, RZ ;  /* 0x00000004d0077c24 */ /* 0x000fe4000f8e02ff */
        /* <DEDUP_REMOVED lines=8> */
[----:B---3--:R-:W-:Y:S02]  /*3d90*/  IMAD R23, R23, UR5, RZ ;  /* 0x0000000517177c24 */ /* 0x008fe4000f8e02ff */
[----:B------:R-:W-:-:S02]  /*3da0*/  IMAD R8, R8, UR5, R11 ;  /* 0x0000000508087c24 */ /* 0x000fc4000f8e020b */
[----:B------:R-:W-:Y:S02]  /*3db0*/  IMAD R21, R209, UR4, R6 ;  /* 0x00000004d1157c24 */ /* 0x000fe4000f8e0206 */
[----:B------:R-:W-:Y:S02]  /*3dc0*/  IMAD R28, R28, UR5, R5 ;  /* 0x000000051c1c7c24 */ /* 0x000fe4000f8e0205 */
[----:B------:R-:W-:Y:S02]  /*3dd0*/  IMAD R29, R225, UR4, R4 ;  /* 0x00000004e11d7c24 */ /* 0x000fe4000f8e0204 */
[----:B------:R-:W-:Y:S02]  /*3de0*/  IMAD R22, R22, UR5, R7 ;  /* 0x0000000516167c24 */ /* 0x000fe4000f8e0207 */
[----:B------:R-:W-:Y:S02]  /*3df0*/  IMAD R23, R54, UR4, R23 ;  /* 0x0000000436177c24 */ /* 0x000fe4000f8e0217 */
[----:B------:R-:W-:Y:S01]  /*3e00*/  IMAD.WIDE R4, R0, 0x20, R2 ;  /* 0x0000002000047825 */ /* 0x000fe200078e0202 */
[----:B------:R-:W-:Y:S04]  /*3e10*/  STG.E.64 desc[UR8][R2.64], R8 ;  /* 0x0000000802007986 */ /* 0x000fe8000c101b08 */
        /* <DEDUP_REMOVED lines=15> */
[----:B------:R-:W-:-:S02]  /*3f10*/  IMAD R9, R132, UR4, RZ ;  /* 0x0000000484097c24 */ /* 0x000fc4000f8e02ff */
[----:B------:R-:W-:Y:S02]  /*3f20*/  IMAD R13, R148, UR4, RZ ;  /* 0x00000004940d7c24 */ /* 0x000fe4000f8e02ff */
[----:B---3--:R-:W-:-:S04]  /*3f30*/  IMAD.WIDE R2, R0, 0x40, R2 ;  /* 0x0000004000027825 */ /* 0x008fc800078e0202 */
[----:B----4-:R-:W-:Y:S02]  /*3f40*/  IMAD R6, R6, UR5, R9 ;  /* 0x0000000506067c24 */ /* 0x010fe4000f8e0209 */
[----:B------:R-:W-:Y:S02]  /*3f50*/  IMAD R8, R7, UR5, RZ ;  /* 0x0000000507087c24 */ /* 0x000fe4000f8e02ff */
[----:B-----5:R-:W-:Y:S02]  /*3f60*/  IMAD R12, R11, UR5, RZ ;  /* 0x000000050b0c7c24 */ /* 0x020fe4000f8e02ff */
[----:B------:R-:W-:Y:S02]  /*3f70*/  IMAD R9, R164, UR4, RZ ;  /* 0x00000004a4097c24 */ /* 0x000fe4000f8e02ff */
[----:B------:R-:W-:Y:S02]  /*3f80*/  IMAD R7, R133, UR4, R8 ;  /* 0x0000000485077c24 */ /* 0x000fe4000f8e0208 */
[----:B------:R-:W-:-:S02]  /*3f90*/  IMAD R10, R10, UR5, R13 ;  /* 0x000000050a0a7c24 */ /* 0x000fc4000f8e020d */
[----:B------:R-:W-:Y:S02]  /*3fa0*/  IMAD R11, R149, UR4, R12 ;  /* 0x00000004950b7c24 */ /* 0x000fe4000f8e020c */
[----:B------:R-:W-:Y:S02]  /*3fb0*/  IMAD R14, R14, UR5, R9 ;  /* 0x000000050e0e7c24 */ /* 0x000fe4000f8e0209 */
[----:B------:R-:W-:Y:S02]  /*3fc0*/  IMAD R8, R15, UR5, RZ ;  /* 0x000000050f087c24 */ /* 0x000fe4000f8e02ff */
[----:B------:R-:W-:Y:S02]  /*3fd0*/  IMAD R13, R180, UR4, RZ ;  /* 0x00000004b40d7c24 */ /* 0x000fe4000f8e02ff */
[----:B------:R-:W-:Y:S02]  /*3fe0*/  IMAD R12, R17, UR5, RZ ;  /* 0x00000005110c7c24 */ /* 0x000fe4000f8e02ff */
[----:B------:R-:W-:Y:S01]  /*3ff0*/  IMAD R9, R196, UR4, RZ ;  /* 0x00000004c4097c24 */ /* 0x000fe2000f8e02ff */
[----:B------:R0:W-:Y:S01]  /*4000*/  STG.E.64 desc[UR8][R4.64], R6 ;  /* 0x0000000604007986 */ /* 0x0001e2000c101b08 */
[----:B------:R-:W-:-:S02]  /*4010*/  IMAD R15, R165, UR4, R8 ;  /* 0x00000004a50f7c24 */ /* 0x000fc4000f8e0208 */
[----:B------:R-:W-:Y:S02]  /*4020*/  IMAD R16, R16, UR5, R13 ;  /* 0x0000000510107c24 */ /* 0x000fe4000f8e020d */
[----:B------:R-:W-:Y:S02]  /*4030*/  IMAD R17, R181, UR4, R12 ;  /* 0x00000004b5117c24 */ /* 0x000fe4000f8e020c */
[----:B------:R-:W-:Y:S02]  /*4040*/  IMAD R26, R26, UR5, R9 ;  /* 0x000000051a1a7c24 */ /* 0x000fe4000f8e0209 */
[----:B------:R-:W-:Y:S02]  /*4050*/  IMAD R8, R27, UR5, RZ ;  /* 0x000000051b087c24 */ /* 0x000fe4000f8e02ff */
[----:B------:R-:W-:Y:S02]  /*4060*/  IMAD R13, R212, UR4, RZ ;  /* 0x00000004d40d7c24 */ /* 0x000fe4000f8e02ff */
[----:B------:R-:W-:-:S02]  /*4070*/  IMAD R12, R31, UR5, RZ ;  /* 0x000000051f0c7c24 */ /* 0x000fc4000f8e02ff */
[----:B0-----:R-:W-:Y:S02]  /*4080*/  IMAD R7, R228, UR4, RZ ;  /* 0x00000004e4077c24 */ /* 0x001fe4000f8e02ff */
[----:B------:R-:W-:Y:S02]  /*4090*/  IMAD R6, R33, UR5, RZ ;  /* 0x0000000521067c24 */ /* 0x000fe4000f8e02ff */
[----:B------:R-:W-:Y:S02]  /*40a0*/  IMAD R9, R51, UR4, RZ ;  /* 0x0000000433097c24 */ /* 0x000fe4000f8e02ff */
[----:B--2---:R-:W-:Y:S02]  /*40b0*/  IMAD R19, R19, UR5, RZ ;  /* 0x0000000513137c24 */ /* 0x004fe4000f8e02ff */
[----:B------:R-:W-:Y:S02]  /*40c0*/  IMAD R27, R197, UR4, R8 ;  /* 0x00000004c51b7c24 */ /* 0x000fe4000f8e0208 */
[----:B------:R-:W-:-:S02]  /*40d0*/  IMAD R30, R30, UR5, R13 ;  /* 0x000000051e1e7c24 */ /* 0x000fc4000f8e020d */
        /* <DEDUP_REMOVED lines=14> */
[----:B------:R-:W5:Y:S04]  /*41c0*/  LDG.E.64 R12, desc[UR8][R2.64+0x40] ;  /* 0x00004008020c7981 */ /* 0x000f68000c1e1b00 */
[----:B-1----:R-:W5:Y:S04]  /*41d0*/  LDG.E.64 R14, desc[UR8][R2.64+0x60] ;  /* 0x00006008020e7981 */ /* 0x002f68000c1e1b00 */
[----:B--2---:R-:W2:Y:S04]  /*41e0*/  LDG.E.64 R16, desc[UR8][R2.64+0x80] ;  /* 0x0000800802107981 */ /* 0x004ea8000c1e1b00 */
[----:B------:R-:W2:Y:S04]  /*41f0*/  LDG.E.64 R20, desc[UR8][R2.64+0xa0] ;  /* 0x0000a00802147981 */ /* 0x000ea8000c1e1b00 */
[----:B------:R-:W2:Y:S04]  /*4200*/  LDG.E.64 R22, desc[UR8][R2.64+0xc0] ;  /* 0x0000c00802167981 */ /* 0x000ea8000c1e1b00 */
[----:B---3--:R-:W3:Y:S01]  /*4210*/  LDG.E.64 R26, desc[UR8][R2.64+0xe0] ;  /* 0x0000e008021a7981 */ /* 0x008ee2000c1e1b00 */
[----:B----4-:R-:W-:-:S02]  /*4220*/  IMAD R5, R152, UR4, RZ ;  /* 0x0000000498057c24 */ /* 0x010fc4000f8e02ff */
[----:B------:R-:W-:Y:S02]  /*4230*/  IMAD R9, R136, UR4, RZ ;  /* 0x0000000488097c24 */ /* 0x000fe4000f8e02ff */
[----:B-----5:R-:W-:Y:S02]  /*4240*/  IMAD R4, R11, UR5, RZ ;  /* 0x000000050b047c24 */ /* 0x020fe4000f8e02ff */
[----:B------:R-:W-:Y:S02]  /*4250*/  IMAD R10, R10, UR5, R5 ;  /* 0x000000050a0a7c24 */ /* 0x000fe4000f8e0205 */
[----:B------:R-:W-:Y:S02]  /*4260*/  IMAD R11, R153, UR4, R4 ;  /* 0x00000004990b7c24 */ /* 0x000fe4000f8e0204 */
[----:B------:R-:W-:Y:S02]  /*4270*/  IMAD R8, R7, UR5, RZ ;  /* 0x0000000507087c24 */ /* 0x000fe4000f8e02ff */
        /* <DEDUP_REMOVED lines=9> */
[----:B--2---:R-:W-:Y:S01]  /*4310*/  IMAD R4, R17, UR5, RZ ;  /* 0x0000000511047c24 */ /* 0x004fe2000f8e02ff */
        /* <DEDUP_REMOVED lines=10> */
[----:B---3--:R-:W-:Y:S02]  /*43c0*/  IMAD R6, R27, UR5, RZ ;  /* 0x000000051b067c24 */ /* 0x008fe4000f8e02ff */
        /* <DEDUP_REMOVED lines=8> */
[----:B------:R-:W-:Y:S04]  /*4450*/  STG.E.64 desc[UR8][R2.64+0x40], R12 ;  /* 0x0000400c02007986 */ /* 0x000fe8000c101b08 */
[----:B------:R1:W-:Y:S04]  /*4460*/  STG.E.64 desc[UR8][R2.64+0x60], R14 ;  /* 0x0000600e02007986 */ /* 0x0003e8000c101b08 */
[----:B------:R2:W-:Y:S04]  /*4470*/  STG.E.64 desc[UR8][R2.64+0x80], R16 ;  /* 0x0000801002007986 */ /* 0x0005e8000c101b08 */
[----:B------:R-:W-:Y:S04]  /*4480*/  STG.E.64 desc[UR8][R2.64+0xa0], R20 ;  /* 0x0000a01402007986 */ /* 0x000fe8000c101b08 */
[----:B------:R-:W-:Y:S04]  /*4490*/  STG.E.64 desc[UR8][R2.64+0xc0], R22 ;  /* 0x0000c01602007986 */ /* 0x000fe8000c101b08 */
[----:B------:R3:W-:Y:S04]  /*44a0*/  STG.E.64 desc[UR8][R2.64+0xe0], R26 ;  /* 0x0000e01a02007986 */ /* 0x0007e8000c101b08 */
[----:B------:R-:W4:Y:S04]  /*44b0*/  LDG.E.64 R6, desc[UR8][R4.64] ;  /* 0x0000000804067981 */ /* 0x000f28000c1e1b00 */
[----:B0-----:R-:W5:Y:S04]  /*44c0*/  LDG.E.64 R10, desc[UR8][R4.64+0x20] ;  /* 0x00002008040a7981 */ /* 0x001f68000c1e1b00 */
[----:B-1----:R-:W5:Y:S04]  /*44d0*/  LDG.E.64 R14, desc[UR8][R4.64+0x60] ;  /* 0x00006008040e7981 */ /* 0x002f68000c1e1b00 */
[----:B------:R-:W5:Y:S04]  /*44e0*/  LDG.E.64 R12, desc[UR8][R4.64+0x40] ;  /* 0x00004008040c7981 */ /* 0x000f68000c1e1b00 */
[----:B------:R-:W5:Y:S04]  /*44f0*/  LDG.E.64 R18, desc[UR8][R4.64+0x80] ;  /* 0x0000800804127981 */ /* 0x000f68000c1e1b00 */
[----:B------:R-:W5:Y:S04]  /*4500*/  LDG.E.64 R28, desc[UR8][R4.64+0xa0] ;  /* 0x0000a008041c7981 */ /* 0x000f68000c1e1b00 */
[----:B------:R-:W5:Y:S04]  /*4510*/  LDG.E.64 R30, desc[UR8][R4.64+0xc0] ;  /* 0x0000c008041e7981 */ /* 0x000f68000c1e1b00 */
[----:B--2---:R-:W2:Y:S01]  /*4520*/  LDG.E.64 R16, desc[UR8][R4.64+0xe0] ;  /* 0x0000e00804107981 */ /* 0x004ea2000c1e1b00 */
[----:B---3--:R-:W-:-:S02]  /*4530*/  IMAD R3, R156, UR4, RZ ;  /* 0x000000049c037c24 */ /* 0x008fc4000f8e02ff */
[----:B------:R-:W-:Y:S02]  /*4540*/  IMAD R9, R140, UR4, RZ ;  /* 0x000000048c097c24 */ /* 0x000fe4000f8e02ff */
[----:B----4-:R-:W-:-:S04]  /*4550*/  IMAD R0, R7, UR5, RZ ;  /* 0x0000000507007c24 */ /* 0x010fc8000f8e02ff */
[----:B------:R-:W-:Y:S02]  /*4560*/  IMAD R7, R141, UR4, R0 ;  /* 0x000000048d077c24 */ /* 0x000fe4000f8e0200 */
[----:B-----5:R-:W-:Y:S02]  /*4570*/  IMAD R0, R11, UR5, RZ ;  /* 0x000000050b007c24 */ /* 0x020fe4000f8e02ff */
[----:B------:R-:W-:Y:S02]  /*4580*/  IMAD R10, R10, UR5, R3 ;  /* 0x000000050a0a7c24 */ /* 0x000fe4000f8e0203 */
[----:B------:R-:W-:Y:S02]  /*4590*/  IMAD R11, R157, UR4, R0 ;  /* 0x000000049d0b7c24 */ /* 0x000fe4000f8e0200 */
[----:B------:R-:W-:Y:S02]  /*45a0*/  IMAD R3, R188, UR4, RZ ;  /* 0x00000004bc037c24 */ /* 0x000fe4000f8e02ff */
[----:B------:R-:W-:-:S02]  /*45b0*/  IMAD R0, R15, UR5, RZ ;  /* 0x000000050f007c24 */ /* 0x000fc4000f8e02ff */
[----:B------:R-:W-:Y:S02]  /*45c0*/  IMAD R6, R6, UR5, R9 ;  /* 0x0000000506067c24 */ /* 0x000fe4000f8e0209 */
[----:B------:R-:W-:Y:S02]  /*45d0*/  IMAD R14, R14, UR5, R3 ;  /* 0x000000050e0e7c24 */ /* 0x000fe4000f8e0203 */
[----:B------:R-:W-:Y:S02]  /*45e0*/  IMAD R15, R189, UR4, R0 ;  /* 0x00000004bd0f7c24 */ /* 0x000fe4000f8e0200 */
[----:B------:R-:W-:Y:S02]  /*45f0*/  IMAD R9, R172, UR4, RZ ;  /* 0x00000004ac097c24 */ /* 0x000fe4000f8e02ff */
[----:B------:R-:W-:Y:S02]  /*4600*/  IMAD R2, R13, UR5, RZ ;  /* 0x000000050d027c24 */ /* 0x000fe4000f8e02ff */
[----:B------:R-:W-:-:S02]  /*4610*/  IMAD R3, R204, UR4, RZ ;  /* 0x00000004cc037c24 */ /* 0x000fc4000f8e02ff */
        /* <DEDUP_REMOVED lines=9> */
[----:B------:R-:W-:Y:S02]  /*46b0*/  IMAD R0, R31, UR5, RZ ;  /* 0x000000051f007c24 */ /* 0x000fe4000f8e02ff */
[----:B0-----:R-:W-:Y:S02]  /*46c0*/  IMAD R7, R47, UR4, RZ ;  /* 0x000000042f077c24 */ /* 0x001fe4000f8e02ff */
[----:B--2---:R-:W-:Y:S02]  /*46d0*/  IMAD R17, R17, UR5, RZ ;  /* 0x0000000511117c24 */ /* 0x004fe4000f8e02ff */
[----:B------:R-:W-:-:S02]  /*46e0*/  IMAD R28, R28, UR5, R9 ;  /* 0x000000051c1c7c24 */ /* 0x000fc4000f8e0209 */
[----:B------:R-:W-:Y:S02]  /*46f0*/  IMAD R29, R221, UR4, R2 ;  /* 0x00000004dd1d7c24 */ /* 0x000fe4000f8e0202 */
[----:B------:R-:W-:Y:S02]  /*4700*/  IMAD R30, R30, UR5, R3 ;  /* 0x000000051e1e7c24 */ /* 0x000fe4000f8e0203 */
[----:B------:R-:W-:Y:S02]  /*4710*/  IMAD R31, R25, UR4, R0 ;  /* 0x00000004191f7c24 */ /* 0x000fe4000f8e0200 */
[----:B------:R-:W-:Y:S02]  /*4720*/  IMAD R16, R16, UR5, R7 ;  /* 0x0000000510107c24 */ /* 0x000fe4000f8e0207 */
[----:B------:R-:W-:Y:S01]  /*4730*/  IMAD R17, R46, UR4, R17 ;  /* 0x000000042e117c24 */ /* 0x000fe2000f8e0211 */
[----:B------:R-:W-:Y:S04]  /*4740*/  STG.E.64 desc[UR8][R4.64+0x20], R10 ;  /* 0x0000200a04007986 */ /* 0x000fe8000c101b08 */
[----:B------:R-:W-:Y:S04]  /*4750*/  STG.E.64 desc[UR8][R4.64+0x40], R12 ;  /* 0x0000400c04007986 */ /* 0x000fe8000c101b08 */
[----:B------:R-:W-:Y:S04]  /*4760*/  STG.E.64 desc[UR8][R4.64+0x60], R14 ;  /* 0x0000600e04007986 */ /* 0x000fe8000c101b08 */
[----:B------:R-:W-:Y:S04]  /*4770*/  STG.E.64 desc[UR8][R4.64+0x80], R18 ;  /* 0x0000801204007986 */ /* 0x000fe8000c101b08 */
[----:B------:R-:W-:Y:S04]  /*4780*/  STG.E.64 desc[UR8][R4.64+0xa0], R28 ;  /* 0x0000a01c04007986 */ /* 0x000fe8000c101b08 */
[----:B------:R-:W-:Y:S04]  /*4790*/  STG.E.64 desc[UR8][R4.64+0xc0], R30 ;  /* 0x0000c01e04007986 */ /* 0x000fe8000c101b08 */
[----:B------:R-:W-:Y:S01]  /*47a0*/  STG.E.64 desc[UR8][R4.64+0xe0], R16 ;  /* 0x0000e01004007986 */ /* 0x000fe2000c101b08 */
[----:B------:R-:W-:Y:S05]  /*47b0*/  EXIT ;  /* 0x000000000000794d */ /* 0x000fea0003800000 */
.L_x_2:
[----:B------:R-:W-:-:S00]  /*47c0*/  BRA `(.L_x_2) ;  /* 0xfffffffc00fc7947 */ /* 0x000fc0000383ffff */
[----:B------:R-:W-:-:S00]  /*47d0*/  NOP ;  /* 0x0000000000007918 */ /* 0x000fc00000000000 */
        /* <DEDUP_REMOVED lines=10> */
.L_x_3:


//--------------------- .nv.shared._Z16i8gemm256x128x32PKaS0_Piiiiii --------------------------
	.section	.nv.shared._Z16i8gemm256x128x32PKaS0_Piiiiii,"aw",@nobits
	.sectionflags	@""
.nv.shared._Z16i8gemm256x128x32PKaS0_Piiiiii:
	.zero		13440


//--------------------- .nv.shared.reserved.0     --------------------------
	.section	.nv.shared.reserved.0,"aw",@nobits
	.weak		__nv_reservedSMEM_offset_0_alias
	.size		__nv_reservedSMEM_offset_0_alias, 0, 64
	.other		__nv_reservedSMEM_offset_0_alias,@"STO_CUDA_RESERVED_SHARED STV_DEFAULT"
__nv_reservedSMEM_offset_0_alias:
	.zero		0
	.zero		64


//--------------------- .nv.constant0._Z16i8gemm256x128x32PKaS0_Piiiiii --------------------------
	.section	.nv.constant0._Z16i8gemm256x128x32PKaS0_Piiiiii,"a",@progbits
	.sectionflags	@""
	.align	4
.nv.constant0._Z16i8gemm256x128x32PKaS0_Piiiiii:
	.zero		940


//--------------------- SYMBOLS --------------------------

	.type		.nv.reservedSmem.offset0,@object
	.size		.nv.reservedSmem.offset0,0x4
	.type		.nv.reservedSmem.cap,@object
	.size		.nv.reservedSmem.cap,0x4
